//
// Generated by NVIDIA NVVM Compiler
//
// Compiler Build ID: CL-36424714
// Cuda compilation tools, release 13.0, V13.0.88
// Based on NVVM 20.0.0
//

.version 9.0
.target sm_100
.address_size 64

	// .globl	_ZN3cub18CUB_300001_SM_10006detail11EmptyKernelIvEEvv
.global .align 1 .b8 _ZN30_INTERNAL_82664858_4_k_cu_main4cuda3std3__45__cpo5beginE[1];
.global .align 1 .b8 _ZN30_INTERNAL_82664858_4_k_cu_main4cuda3std3__45__cpo3endE[1];
.global .align 1 .b8 _ZN30_INTERNAL_82664858_4_k_cu_main4cuda3std3__45__cpo6cbeginE[1];
.global .align 1 .b8 _ZN30_INTERNAL_82664858_4_k_cu_main4cuda3std3__45__cpo4cendE[1];
.global .align 1 .b8 _ZN30_INTERNAL_82664858_4_k_cu_main4cuda3std3__45__cpo6rbeginE[1];
.global .align 1 .b8 _ZN30_INTERNAL_82664858_4_k_cu_main4cuda3std3__45__cpo4rendE[1];
.global .align 1 .b8 _ZN30_INTERNAL_82664858_4_k_cu_main4cuda3std3__45__cpo7crbeginE[1];
.global .align 1 .b8 _ZN30_INTERNAL_82664858_4_k_cu_main4cuda3std3__45__cpo5crendE[1];
.global .align 1 .b8 _ZN30_INTERNAL_82664858_4_k_cu_main4cuda3std3__432_GLOBAL__N__82664858_4_k_cu_main6ignoreE[1];
.global .align 1 .b8 _ZN30_INTERNAL_82664858_4_k_cu_main4cuda3std3__419piecewise_constructE[1];
.global .align 1 .b8 _ZN30_INTERNAL_82664858_4_k_cu_main4cuda3std3__48in_placeE[1];
.global .align 1 .b8 _ZN30_INTERNAL_82664858_4_k_cu_main4cuda3std3__420unreachable_sentinelE[1];
.global .align 1 .b8 _ZN30_INTERNAL_82664858_4_k_cu_main4cuda3std3__47nulloptE[1];
.global .align 1 .b8 _ZN30_INTERNAL_82664858_4_k_cu_main4cuda3std3__48unexpectE[1];
.global .align 1 .b8 _ZN30_INTERNAL_82664858_4_k_cu_main4cuda3std6ranges3__45__cpo4swapE[1];
.global .align 1 .b8 _ZN30_INTERNAL_82664858_4_k_cu_main4cuda3std6ranges3__45__cpo9iter_moveE[1];
.global .align 1 .b8 _ZN30_INTERNAL_82664858_4_k_cu_main4cuda3std6ranges3__45__cpo5beginE[1];
.global .align 1 .b8 _ZN30_INTERNAL_82664858_4_k_cu_main4cuda3std6ranges3__45__cpo3endE[1];
.global .align 1 .b8 _ZN30_INTERNAL_82664858_4_k_cu_main4cuda3std6ranges3__45__cpo6cbeginE[1];
.global .align 1 .b8 _ZN30_INTERNAL_82664858_4_k_cu_main4cuda3std6ranges3__45__cpo4cendE[1];
.global .align 1 .b8 _ZN30_INTERNAL_82664858_4_k_cu_main4cuda3std6ranges3__45__cpo7advanceE[1];
.global .align 1 .b8 _ZN30_INTERNAL_82664858_4_k_cu_main4cuda3std6ranges3__45__cpo9iter_swapE[1];
.global .align 1 .b8 _ZN30_INTERNAL_82664858_4_k_cu_main4cuda3std6ranges3__45__cpo4nextE[1];
.global .align 1 .b8 _ZN30_INTERNAL_82664858_4_k_cu_main4cuda3std6ranges3__45__cpo4prevE[1];
.global .align 1 .b8 _ZN30_INTERNAL_82664858_4_k_cu_main4cuda3std6ranges3__45__cpo4dataE[1];
.global .align 1 .b8 _ZN30_INTERNAL_82664858_4_k_cu_main4cuda3std6ranges3__45__cpo5cdataE[1];
.global .align 1 .b8 _ZN30_INTERNAL_82664858_4_k_cu_main4cuda3std6ranges3__45__cpo4sizeE[1];
.global .align 1 .b8 _ZN30_INTERNAL_82664858_4_k_cu_main4cuda3std6ranges3__45__cpo5ssizeE[1];
.global .align 1 .b8 _ZN30_INTERNAL_82664858_4_k_cu_main4cuda3std6ranges3__45__cpo8distanceE[1];
.global .align 1 .b8 _ZN30_INTERNAL_82664858_4_k_cu_main6thrust24THRUST_300001_SM_1000_NS8cuda_cub3parE[1];
.global .align 1 .b8 _ZN30_INTERNAL_82664858_4_k_cu_main6thrust24THRUST_300001_SM_1000_NS8cuda_cub10par_nosyncE[1];
.global .align 1 .b8 _ZN30_INTERNAL_82664858_4_k_cu_main6thrust24THRUST_300001_SM_1000_NS6system6detail10sequential3seqE[1];
.global .align 1 .b8 _ZN30_INTERNAL_82664858_4_k_cu_main6thrust24THRUST_300001_SM_1000_NS12placeholders2_1E[1];
.global .align 1 .b8 _ZN30_INTERNAL_82664858_4_k_cu_main6thrust24THRUST_300001_SM_1000_NS12placeholders2_2E[1];
.global .align 1 .b8 _ZN30_INTERNAL_82664858_4_k_cu_main6thrust24THRUST_300001_SM_1000_NS12placeholders2_3E[1];
.global .align 1 .b8 _ZN30_INTERNAL_82664858_4_k_cu_main6thrust24THRUST_300001_SM_1000_NS12placeholders2_4E[1];
.global .align 1 .b8 _ZN30_INTERNAL_82664858_4_k_cu_main6thrust24THRUST_300001_SM_1000_NS12placeholders2_5E[1];
.global .align 1 .b8 _ZN30_INTERNAL_82664858_4_k_cu_main6thrust24THRUST_300001_SM_1000_NS12placeholders2_6E[1];
.global .align 1 .b8 _ZN30_INTERNAL_82664858_4_k_cu_main6thrust24THRUST_300001_SM_1000_NS12placeholders2_7E[1];
.global .align 1 .b8 _ZN30_INTERNAL_82664858_4_k_cu_main6thrust24THRUST_300001_SM_1000_NS12placeholders2_8E[1];
.global .align 1 .b8 _ZN30_INTERNAL_82664858_4_k_cu_main6thrust24THRUST_300001_SM_1000_NS12placeholders2_9E[1];
.global .align 1 .b8 _ZN30_INTERNAL_82664858_4_k_cu_main6thrust24THRUST_300001_SM_1000_NS12placeholders3_10E[1];
.global .align 1 .b8 _ZN30_INTERNAL_82664858_4_k_cu_main6thrust24THRUST_300001_SM_1000_NS3seqE[1];

.visible .entry _ZN3cub18CUB_300001_SM_10006detail11EmptyKernelIvEEvv()
{


	ret;

}
	// .globl	_ZN3cub18CUB_300001_SM_10006detail8for_each13static_kernelINS2_12policy_hub_t12policy_500_tEmN6thrust24THRUST_300001_SM_1000_NS8cuda_cub20__uninitialized_fill7functorINS7_10device_ptrI8FragmentEESC_EEEEvT0_T1_
.visible .entry _ZN3cub18CUB_300001_SM_10006detail8for_each13static_kernelINS2_12policy_hub_t12policy_500_tEmN6thrust24THRUST_300001_SM_1000_NS8cuda_cub20__uninitialized_fill7functorINS7_10device_ptrI8FragmentEESC_EEEEvT0_T1_(
	.param .u64 _ZN3cub18CUB_300001_SM_10006detail8for_each13static_kernelINS2_12policy_hub_t12policy_500_tEmN6thrust24THRUST_300001_SM_1000_NS8cuda_cub20__uninitialized_fill7functorINS7_10device_ptrI8FragmentEESC_EEEEvT0_T1__param_0,
	.param .align 8 .b8 _ZN3cub18CUB_300001_SM_10006detail8for_each13static_kernelINS2_12policy_hub_t12policy_500_tEmN6thrust24THRUST_300001_SM_1000_NS8cuda_cub20__uninitialized_fill7functorINS7_10device_ptrI8FragmentEESC_EEEEvT0_T1__param_1[24]
)
.maxntid 256
{
	.reg .pred 	%p<4>;
	.reg .b16 	%rs<5>;
	.reg .b32 	%r<16>;
	.reg .b64 	%rd<14>;

	ld.param.u32 	%r7, [_ZN3cub18CUB_300001_SM_10006detail8for_each13static_kernelINS2_12policy_hub_t12policy_500_tEmN6thrust24THRUST_300001_SM_1000_NS8cuda_cub20__uninitialized_fill7functorINS7_10device_ptrI8FragmentEESC_EEEEvT0_T1__param_1+16];
	ld.param.u64 	%rd4, [_ZN3cub18CUB_300001_SM_10006detail8for_each13static_kernelINS2_12policy_hub_t12policy_500_tEmN6thrust24THRUST_300001_SM_1000_NS8cuda_cub20__uninitialized_fill7functorINS7_10device_ptrI8FragmentEESC_EEEEvT0_T1__param_1];
	ld.param.u64 	%rd5, [_ZN3cub18CUB_300001_SM_10006detail8for_each13static_kernelINS2_12policy_hub_t12policy_500_tEmN6thrust24THRUST_300001_SM_1000_NS8cuda_cub20__uninitialized_fill7functorINS7_10device_ptrI8FragmentEESC_EEEEvT0_T1__param_0];
	ld.param.v2.u32 	{%r5, %r6}, [_ZN3cub18CUB_300001_SM_10006detail8for_each13static_kernelINS2_12policy_hub_t12policy_500_tEmN6thrust24THRUST_300001_SM_1000_NS8cuda_cub20__uninitialized_fill7functorINS7_10device_ptrI8FragmentEESC_EEEEvT0_T1__param_1+8];
	mov.u32 	%r13, %ctaid.x;
	mul.wide.u32 	%rd1, %r13, 512;
	sub.s64 	%rd2, %rd5, %rd1;
	setp.lt.u64 	%p1, %rd2, 512;
	@%p1 bra 	$L__BB1_2;
	mov.u32 	%r15, %tid.x;
	cvta.to.global.u64 	%rd10, %rd4;
	cvt.u64.u32 	%rd11, %r15;
	add.s64 	%rd12, %rd1, %rd11;
	mad.lo.s64 	%rd13, %rd12, 12, %rd10;
	st.global.u32 	[%rd13], %r5;
	st.global.u32 	[%rd13+4], %r6;
	st.global.u32 	[%rd13+8], %r7;
	st.global.u32 	[%rd13+3072], %r5;
	st.global.u32 	[%rd13+3076], %r6;
	st.global.u32 	[%rd13+3080], %r7;
	bra.uni 	$L__BB1_6;
$L__BB1_2:
	cvta.to.global.u64 	%rd6, %rd4;
	mov.u32 	%r4, %tid.x;
	cvt.u64.u32 	%rd7, %r4;
	setp.le.u64 	%p2, %rd2, %rd7;
	add.s64 	%rd8, %rd1, %rd7;
	mad.lo.s64 	%rd3, %rd8, 12, %rd6;
	@%p2 bra 	$L__BB1_4;
	st.global.u32 	[%rd3], %r5;
	st.global.u32 	[%rd3+4], %r6;
	st.global.u32 	[%rd3+8], %r7;
$L__BB1_4:
	add.s32 	%r14, %r4, 256;
	cvt.u64.u32 	%rd9, %r14;
	setp.le.u64 	%p3, %rd2, %rd9;
	@%p3 bra 	$L__BB1_6;
	st.global.u32 	[%rd3+3072], %r5;
	st.global.u32 	[%rd3+3076], %r6;
	st.global.u32 	[%rd3+3080], %r7;
$L__BB1_6:
	ret;

}
	// .globl	_ZN3cub18CUB_300001_SM_10006detail8for_each13static_kernelINS2_12policy_hub_t12policy_500_tElN6thrust24THRUST_300001_SM_1000_NS8cuda_cub10__tabulate7functorINS7_6detail15normal_iteratorINS7_10device_ptrI8FragmentEEEE7functorlEEEEvT0_T1_
.visible .entry _ZN3cub18CUB_300001_SM_10006detail8for_each13static_kernelINS2_12policy_hub_t12policy_500_tElN6thrust24THRUST_300001_SM_1000_NS8cuda_cub10__tabulate7functorINS7_6detail15normal_iteratorINS7_10device_ptrI8FragmentEEEE7functorlEEEEvT0_T1_(
	.param .u64 _ZN3cub18CUB_300001_SM_10006detail8for_each13static_kernelINS2_12policy_hub_t12policy_500_tElN6thrust24THRUST_300001_SM_1000_NS8cuda_cub10__tabulate7functorINS7_6detail15normal_iteratorINS7_10device_ptrI8FragmentEEEE7functorlEEEEvT0_T1__param_0,
	.param .align 8 .b8 _ZN3cub18CUB_300001_SM_10006detail8for_each13static_kernelINS2_12policy_hub_t12policy_500_tElN6thrust24THRUST_300001_SM_1000_NS8cuda_cub10__tabulate7functorINS7_6detail15normal_iteratorINS7_10device_ptrI8FragmentEEEE7functorlEEEEvT0_T1__param_1[16]
)
.maxntid 256
{
	.reg .pred 	%p<4>;
	.reg .b16 	%rs<9>;
	.reg .b32 	%r<28>;
	.reg .b64 	%rd<17>;

	ld.param.u64 	%rd7, [_ZN3cub18CUB_300001_SM_10006detail8for_each13static_kernelINS2_12policy_hub_t12policy_500_tElN6thrust24THRUST_300001_SM_1000_NS8cuda_cub10__tabulate7functorINS7_6detail15normal_iteratorINS7_10device_ptrI8FragmentEEEE7functorlEEEEvT0_T1__param_1];
	ld.param.u64 	%rd8, [_ZN3cub18CUB_300001_SM_10006detail8for_each13static_kernelINS2_12policy_hub_t12policy_500_tElN6thrust24THRUST_300001_SM_1000_NS8cuda_cub10__tabulate7functorINS7_6detail15normal_iteratorINS7_10device_ptrI8FragmentEEEE7functorlEEEEvT0_T1__param_0];
	mov.u32 	%r11, %ctaid.x;
	mul.wide.u32 	%rd1, %r11, 512;
	sub.s64 	%rd2, %rd8, %rd1;
	setp.lt.s64 	%p1, %rd2, 512;
	@%p1 bra 	$L__BB2_2;
	mov.u32 	%r21, %tid.x;
	cvta.to.global.u64 	%rd13, %rd7;
	cvt.u64.u32 	%rd14, %r21;
	add.s64 	%rd15, %rd1, %rd14;
	cvt.u32.u64 	%r22, %rd15;
	add.s32 	%r23, %r22, 1;
	add.s32 	%r24, %r22, 2;
	mad.lo.s64 	%rd16, %rd15, 12, %rd13;
	st.global.u32 	[%rd16], %r22;
	st.global.u32 	[%rd16+4], %r23;
	st.global.u32 	[%rd16+8], %r24;
	add.s32 	%r25, %r22, 256;
	add.s32 	%r26, %r22, 257;
	add.s32 	%r27, %r22, 258;
	st.global.u32 	[%rd16+3072], %r25;
	st.global.u32 	[%rd16+3076], %r26;
	st.global.u32 	[%rd16+3080], %r27;
	bra.uni 	$L__BB2_6;
$L__BB2_2:
	cvta.to.global.u64 	%rd3, %rd7;
	mov.u32 	%r12, %tid.x;
	cvt.s64.s32 	%rd4, %rd2;
	cvt.u64.u32 	%rd5, %r12;
	setp.le.s64 	%p2, %rd4, %rd5;
	@%p2 bra 	$L__BB2_4;
	add.s64 	%rd9, %rd1, %rd5;
	cvt.u32.u64 	%r13, %rd9;
	add.s32 	%r14, %r13, 1;
	add.s32 	%r15, %r13, 2;
	mad.lo.s64 	%rd10, %rd9, 12, %rd3;
	st.global.u32 	[%rd10], %r13;
	st.global.u32 	[%rd10+4], %r14;
	st.global.u32 	[%rd10+8], %r15;
$L__BB2_4:
	cvt.u32.u64 	%r16, %rd5;
	add.s32 	%r17, %r16, 256;
	cvt.u64.u32 	%rd6, %r17;
	setp.le.s64 	%p3, %rd4, %rd6;
	@%p3 bra 	$L__BB2_6;
	add.s64 	%rd11, %rd1, %rd6;
	cvt.u32.u64 	%r18, %rd11;
	add.s32 	%r19, %r18, 1;
	add.s32 	%r20, %r18, 2;
	mad.lo.s64 	%rd12, %rd11, 12, %rd3;
	st.global.u32 	[%rd12], %r18;
	st.global.u32 	[%rd12+4], %r19;
	st.global.u32 	[%rd12+8], %r20;
$L__BB2_6:
	ret;

}


// ===== COMPILED SASS (sm_100) =====

	.target	sm_100

	.elftype	@"ET_EXEC"


//--------------------- .note.nv.tkinfo           --------------------------
	.section	.note.nv.tkinfo,"",@"SHT_NOTE"
	.sectionflags	@"SHF_NOTE_NV_TKINFO"
	.tkinfo
        /*0018*/ 	.word	0x00000002
        /*0030*/ 	.string	""
        /*0030*/ 	.string	"ptxas"
        /*0030*/ 	.string	"Cuda compilation tools, release 13.0, V13.0.88"
        /*0030*/ 	.string	"Build cuda_13.0.r13.0/compiler.36424714_0"
        /*0030*/ 	.string	"-arch sm_100 -m 64 "



//--------------------- .note.nv.cuinfo           --------------------------
	.section	.note.nv.cuinfo,"",@"SHT_NOTE"
	.sectionflags	@"SHF_NOTE_NV_CUINFO"
        /*0018*/ 	.short	0x0002
        /*001a*/ 	.short	0x0064
        /*001c*/ 	.short	0x0082
	.zero		2


//--------------------- .nv.info                  --------------------------
	.section	.nv.info,"",@"SHT_CUDA_INFO"
	.align	4


	//----- nvinfo : EIATTR_REGCOUNT
	.align		4
        /*0000*/ 	.byte	0x04, 0x2f
        /*0002*/ 	.short	(.L_44 - .L_43)
	.align		4
.L_43:
        /*0004*/ 	.word	index@(_ZN3cub18CUB_300001_SM_10006detail11EmptyKernelIvEEvv)
        /*0008*/ 	.word	0x00000004


	//----- nvinfo : EIATTR_FRAME_SIZE
	.align		4
.L_44:
        /*000c*/ 	.byte	0x04, 0x11
        /*000e*/ 	.short	(.L_46 - .L_45)
	.align		4
.L_45:
        /*0010*/ 	.word	index@(_ZN3cub18CUB_300001_SM_10006detail11EmptyKernelIvEEvv)
        /*0014*/ 	.word	0x00000000


	//----- nvinfo : EIATTR_REGCOUNT
	.align		4
.L_46:
        /*0018*/ 	.byte	0x04, 0x2f
        /*001a*/ 	.short	(.L_48 - .L_47)
	.align		4
.L_47:
        /*001c*/ 	.word	index@(_ZN3cub18CUB_300001_SM_10006detail8for_each13static_kernelINS2_12policy_hub_t12policy_500_tEmN6thrust24THRUST_300001_SM_1000_NS8cuda_cub20__uninitialized_fill7functorINS7_10device_ptrI8FragmentEESC_EEEEvT0_T1_)
        /*0020*/ 	.word	0x0000000c


	//----- nvinfo : EIATTR_FRAME_SIZE
	.align		4
.L_48:
        /*0024*/ 	.byte	0x04, 0x11
        /*0026*/ 	.short	(.L_50 - .L_49)
	.align		4
.L_49:
        /*0028*/ 	.word	index@(_ZN3cub18CUB_300001_SM_10006detail8for_each13static_kernelINS2_12policy_hub_t12policy_500_tEmN6thrust24THRUST_300001_SM_1000_NS8cuda_cub20__uninitialized_fill7functorINS7_10device_ptrI8FragmentEESC_EEEEvT0_T1_)
        /*002c*/ 	.word	0x00000000


	//----- nvinfo : EIATTR_REGCOUNT
	.align		4
.L_50:
        /*0030*/ 	.byte	0x04, 0x2f
        /*0032*/ 	.short	(.L_52 - .L_51)
	.align		4
.L_51:
        /*0034*/ 	.word	index@(_ZN3cub18CUB_300001_SM_10006detail8for_each13static_kernelINS2_12policy_hub_t12policy_500_tElN6thrust24THRUST_300001_SM_1000_NS8cuda_cub10__tabulate7functorINS7_6detail15normal_iteratorINS7_10device_ptrI8FragmentEEEE7functorlEEEEvT0_T1_)
        /*0038*/ 	.word	0x00000012


	//----- nvinfo : EIATTR_FRAME_SIZE
	.align		4
.L_52:
        /*003c*/ 	.byte	0x04, 0x11
        /*003e*/ 	.short	(.L_54 - .L_53)
	.align		4
.L_53:
        /*0040*/ 	.word	index@(_ZN3cub18CUB_300001_SM_10006detail8for_each13static_kernelINS2_12policy_hub_t12policy_500_tElN6thrust24THRUST_300001_SM_1000_NS8cuda_cub10__tabulate7functorINS7_6detail15normal_iteratorINS7_10device_ptrI8FragmentEEEE7functorlEEEEvT0_T1_)
        /*0044*/ 	.word	0x00000000


	//----- nvinfo : EIATTR_MIN_STACK_SIZE
	.align		4
.L_54:
        /*0048*/ 	.byte	0x04, 0x12
        /*004a*/ 	.short	(.L_56 - .L_55)
	.align		4
.L_55:
        /*004c*/ 	.word	index@(_ZN3cub18CUB_300001_SM_10006detail8for_each13static_kernelINS2_12policy_hub_t12policy_500_tElN6thrust24THRUST_300001_SM_1000_NS8cuda_cub10__tabulate7functorINS7_6detail15normal_iteratorINS7_10device_ptrI8FragmentEEEE7functorlEEEEvT0_T1_)
        /*0050*/ 	.word	0x00000000


	//----- nvinfo : EIATTR_MIN_STACK_SIZE
	.align		4
.L_56:
        /*0054*/ 	.byte	0x04, 0x12
        /*0056*/ 	.short	(.L_58 - .L_57)
	.align		4
.L_57:
        /*0058*/ 	.word	index@(_ZN3cub18CUB_300001_SM_10006detail8for_each13static_kernelINS2_12policy_hub_t12policy_500_tEmN6thrust24THRUST_300001_SM_1000_NS8cuda_cub20__uninitialized_fill7functorINS7_10device_ptrI8FragmentEESC_EEEEvT0_T1_)
        /*005c*/ 	.word	0x00000000


	//----- nvinfo : EIATTR_MIN_STACK_SIZE
	.align		4
.L_58:
        /*0060*/ 	.byte	0x04, 0x12
        /*0062*/ 	.short	(.L_60 - .L_59)
	.align		4
.L_59:
        /*0064*/ 	.word	index@(_ZN3cub18CUB_300001_SM_10006detail11EmptyKernelIvEEvv)
        /*0068*/ 	.word	0x00000000
.L_60:


//--------------------- .nv.compat                --------------------------
	.section	.nv.compat,"",@"SHT_CUDA_COMPAT_INFO"
	.align	4
        /*0000*/ 	.byte	0x02, 0x09, 0x00, 0x00, 0x02, 0x02, 0x01, 0x00, 0x02, 0x05, 0x05, 0x00, 0x03, 0x07, 0x01, 0x01
        /*0010*/ 	.byte	0x02, 0x03, 0x00, 0x00, 0x02, 0x06, 0x01, 0x00, 0x04, 0x0b, 0x08, 0x00, 0x09, 0x00, 0x00, 0x00
        /*0020*/ 	.byte	0x00, 0x00, 0x00, 0x00


//--------------------- .nv.info._ZN3cub18CUB_300001_SM_10006detail8for_each13static_kernelINS2_12policy_hub_t12policy_500_tElN6thrust24THRUST_300001_SM_1000_NS8cuda_cub10__tabulate7functorINS7_6detail15normal_iteratorINS7_10device_ptrI8FragmentEEEE7functorlEEEEvT0_T1_ --------------------------
	.section	.nv.info._ZN3cub18CUB_300001_SM_10006detail8for_each13static_kernelINS2_12policy_hub_t12policy_500_tElN6thrust24THRUST_300001_SM_1000_NS8cuda_cub10__tabulate7functorINS7_6detail15normal_iteratorINS7_10device_ptrI8FragmentEEEE7functorlEEEEvT0_T1_,"",@"SHT_CUDA_INFO"
	.sectionflags	@""
	.align	4


	//----- nvinfo : EIATTR_CUDA_API_VERSION
	.align		4
        /*0000*/ 	.byte	0x04, 0x37
        /*0002*/ 	.short	(.L_62 - .L_61)
.L_61:
        /*0004*/ 	.word	0x00000082


	//----- nvinfo : EIATTR_KPARAM_INFO
	.align		4
.L_62:
        /*0008*/ 	.byte	0x04, 0x17
        /*000a*/ 	.short	(.L_64 - .L_63)
.L_63:
        /*000c*/ 	.word	0x00000000
        /*0010*/ 	.short	0x0001
        /*0012*/ 	.short	0x0008
        /*0014*/ 	.byte	0x00, 0xf0, 0x41, 0x00


	//----- nvinfo : EIATTR_KPARAM_INFO
	.align		4
.L_64:
        /*0018*/ 	.byte	0x04, 0x17
        /*001a*/ 	.short	(.L_66 - .L_65)
.L_65:
        /*001c*/ 	.word	0x00000000
        /*0020*/ 	.short	0x0000
        /*0022*/ 	.short	0x0000
        /*0024*/ 	.byte	0x00, 0xf0, 0x21, 0x00


	//----- nvinfo : EIATTR_SPARSE_MMA_MASK
	.align		4
.L_66:
        /*0028*/ 	.byte	0x03, 0x50
        /*002a*/ 	.short	0x0000


	//----- nvinfo : EIATTR_MAXREG_COUNT
	.align		4
        /*002c*/ 	.byte	0x03, 0x1b
        /*002e*/ 	.short	0x00ff


	//----- nvinfo : EIATTR_MERCURY_ISA_VERSION
	.align		4
        /*0030*/ 	.byte	0x03, 0x5f
        /*0032*/ 	.short	0x0101


	//----- nvinfo : EIATTR_VRC_CTA_INIT_COUNT
	.align		4
        /*0034*/ 	.byte	0x02, 0x4a
	.zero		1
	.zero		1


	//----- nvinfo : EIATTR_EXIT_INSTR_OFFSETS
	.align		4
        /*0038*/ 	.byte	0x04, 0x1c
        /*003a*/ 	.short	(.L_68 - .L_67)


	//   ....[0]....
.L_67:
        /*003c*/ 	.word	0x000001c0


	//   ....[1]....
        /*0040*/ 	.word	0x00000340


	//   ....[2]....
        /*0044*/ 	.word	0x00000400


	//----- nvinfo : EIATTR_MAX_THREADS
	.align		4
.L_68:
        /*0048*/ 	.byte	0x04, 0x05
        /*004a*/ 	.short	(.L_70 - .L_69)
.L_69:
        /*004c*/ 	.word	0x00000100
        /*0050*/ 	.word	0x00000001
        /*0054*/ 	.word	0x00000001


	//----- nvinfo : EIATTR_CRS_STACK_SIZE
	.align		4
.L_70:
        /*0058*/ 	.byte	0x04, 0x1e
        /*005a*/ 	.short	(.L_72 - .L_71)
.L_71:
        /*005c*/ 	.word	0x00000000


	//----- nvinfo : EIATTR_CBANK_PARAM_SIZE
	.align		4
.L_72:
        /*0060*/ 	.byte	0x03, 0x19
        /*0062*/ 	.short	0x0018


	//----- nvinfo : EIATTR_PARAM_CBANK
	.align		4
        /*0064*/ 	.byte	0x04, 0x0a
        /*0066*/ 	.short	(.L_74 - .L_73)
	.align		4
.L_73:
        /*0068*/ 	.word	index@(.nv.constant0._ZN3cub18CUB_300001_SM_10006detail8for_each13static_kernelINS2_12policy_hub_t12policy_500_tElN6thrust24THRUST_300001_SM_1000_NS8cuda_cub10__tabulate7functorINS7_6detail15normal_iteratorINS7_10device_ptrI8FragmentEEEE7functorlEEEEvT0_T1_)
        /*006c*/ 	.short	0x0380
        /*006e*/ 	.short	0x0018


	//----- nvinfo : EIATTR_SW_WAR
	.align		4
.L_74:
        /*0070*/ 	.byte	0x04, 0x36
        /*0072*/ 	.short	(.L_76 - .L_75)
.L_75:
        /*0074*/ 	.word	0x00000008
.L_76:


//--------------------- .nv.info._ZN3cub18CUB_300001_SM_10006detail8for_each13static_kernelINS2_12policy_hub_t12policy_500_tEmN6thrust24THRUST_300001_SM_1000_NS8cuda_cub20__uninitialized_fill7functorINS7_10device_ptrI8FragmentEESC_EEEEvT0_T1_ --------------------------
	.section	.nv.info._ZN3cub18CUB_300001_SM_10006detail8for_each13static_kernelINS2_12policy_hub_t12policy_500_tEmN6thrust24THRUST_300001_SM_1000_NS8cuda_cub20__uninitialized_fill7functorINS7_10device_ptrI8FragmentEESC_EEEEvT0_T1_,"",@"SHT_CUDA_INFO"
	.sectionflags	@""
	.align	4


	//----- nvinfo : EIATTR_CUDA_API_VERSION
	.align		4
        /*0000*/ 	.byte	0x04, 0x37
        /*0002*/ 	.short	(.L_78 - .L_77)
.L_77:
        /*0004*/ 	.word	0x00000082


	//----- nvinfo : EIATTR_KPARAM_INFO
	.align		4
.L_78:
        /*0008*/ 	.byte	0x04, 0x17
        /*000a*/ 	.short	(.L_80 - .L_79)
.L_79:
        /*000c*/ 	.word	0x00000000
        /*0010*/ 	.short	0x0001
        /*0012*/ 	.short	0x0008
        /*0014*/ 	.byte	0x00, 0xf0, 0x61, 0x00


	//----- nvinfo : EIATTR_KPARAM_INFO
	.align		4
.L_80:
        /*0018*/ 	.byte	0x04, 0x17
        /*001a*/ 	.short	(.L_82 - .L_81)
.L_81:
        /*001c*/ 	.word	0x00000000
        /*0020*/ 	.short	0x0000
        /*0022*/ 	.short	0x0000
        /*0024*/ 	.byte	0x00, 0xf0, 0x21, 0x00


	//----- nvinfo : EIATTR_SPARSE_MMA_MASK
	.align		4
.L_82:
        /*0028*/ 	.byte	0x03, 0x50
        /*002a*/ 	.short	0x0000


	//----- nvinfo : EIATTR_MAXREG_COUNT
	.align		4
        /*002c*/ 	.byte	0x03, 0x1b
        /*002e*/ 	.short	0x00ff


	//----- nvinfo : EIATTR_MERCURY_ISA_VERSION
	.align		4
        /*0030*/ 	.byte	0x03, 0x5f
        /*0032*/ 	.short	0x0101


	//----- nvinfo : EIATTR_VRC_CTA_INIT_COUNT
	.align		4
        /*0034*/ 	.byte	0x02, 0x4a
	.zero		1
	.zero		1


	//----- nvinfo : EIATTR_EXIT_INSTR_OFFSETS
	.align		4
        /*0038*/ 	.byte	0x04, 0x1c
        /*003a*/ 	.short	(.L_84 - .L_83)


	//   ....[0]....
.L_83:
        /*003c*/ 	.word	0x00000190


	//   ....[1]....
        /*0040*/ 	.word	0x000002d0


	//   ....[2]....
        /*0044*/ 	.word	0x00000330


	//----- nvinfo : EIATTR_MAX_THREADS
	.align		4
.L_84:
        /*0048*/ 	.byte	0x04, 0x05
        /*004a*/ 	.short	(.L_86 - .L_85)
.L_85:
        /*004c*/ 	.word	0x00000100
        /*0050*/ 	.word	0x00000001
        /*0054*/ 	.word	0x00000001


	//----- nvinfo : EIATTR_CBANK_PARAM_SIZE
	.align		4
.L_86:
        /*0058*/ 	.byte	0x03, 0x19
        /*005a*/ 	.short	0x0020


	//----- nvinfo : EIATTR_PARAM_CBANK
	.align		4
        /*005c*/ 	.byte	0x04, 0x0a
        /*005e*/ 	.short	(.L_88 - .L_87)
	.align		4
.L_87:
        /*0060*/ 	.word	index@(.nv.constant0._ZN3cub18CUB_300001_SM_10006detail8for_each13static_kernelINS2_12policy_hub_t12policy_500_tEmN6thrust24THRUST_300001_SM_1000_NS8cuda_cub20__uninitialized_fill7functorINS7_10device_ptrI8FragmentEESC_EEEEvT0_T1_)
        /*0064*/ 	.short	0x0380
        /*0066*/ 	.short	0x0020


	//----- nvinfo : EIATTR_SW_WAR
	.align		4
.L_88:
        /*0068*/ 	.byte	0x04, 0x36
        /*006a*/ 	.short	(.L_90 - .L_89)
.L_89:
        /*006c*/ 	.word	0x00000008
.L_90:


//--------------------- .nv.info._ZN3cub18CUB_300001_SM_10006detail11EmptyKernelIvEEvv --------------------------
	.section	.nv.info._ZN3cub18CUB_300001_SM_10006detail11EmptyKernelIvEEvv,"",@"SHT_CUDA_INFO"
	.sectionflags	@""
	.align	4


	//----- nvinfo : EIATTR_CUDA_API_VERSION
	.align		4
        /*0000*/ 	.byte	0x04, 0x37
        /*0002*/ 	.short	(.L_92 - .L_91)
.L_91:
        /*0004*/ 	.word	0x00000082


	//----- nvinfo : EIATTR_SPARSE_MMA_MASK
	.align		4
.L_92:
        /*0008*/ 	.byte	0x03, 0x50
        /*000a*/ 	.short	0x0000


	//----- nvinfo : EIATTR_MAXREG_COUNT
	.align		4
        /*000c*/ 	.byte	0x03, 0x1b
        /*000e*/ 	.short	0x00ff


	//----- nvinfo : EIATTR_MERCURY_ISA_VERSION
	.align		4
        /*0010*/ 	.byte	0x03, 0x5f
        /*0012*/ 	.short	0x0101


	//----- nvinfo : EIATTR_VRC_CTA_INIT_COUNT
	.align		4
        /*0014*/ 	.byte	0x02, 0x4a
	.zero		1
	.zero		1


	//----- nvinfo : EIATTR_EXIT_INSTR_OFFSETS
	.align		4
        /*0018*/ 	.byte	0x04, 0x1c
        /*001a*/ 	.short	(.L_94 - .L_93)


	//   ....[0]....
.L_93:
        /*001c*/ 	.word	0x00000010


	//----- nvinfo : EIATTR_SW_WAR
	.align		4
.L_94:
        /*0020*/ 	.byte	0x04, 0x36
        /*0022*/ 	.short	(.L_96 - .L_95)
.L_95:
        /*0024*/ 	.word	0x00000008
.L_96:


//--------------------- .nv.callgraph             --------------------------
	.section	.nv.callgraph,"",@"SHT_CUDA_CALLGRAPH"
	.align	4
	.sectionentsize	8
	.align		4
        /*0000*/ 	.word	0x00000000
	.align		4
        /*0004*/ 	.word	0xffffffff
	.align		4
        /*0008*/ 	.word	0x00000000
	.align		4
        /*000c*/ 	.word	0xfffffffe
	.align		4
        /*0010*/ 	.word	0x00000000
	.align		4
        /*0014*/ 	.word	0xfffffffd
	.align		4
        /*0018*/ 	.word	0x00000000
	.align		4
        /*001c*/ 	.word	0xfffffffc


//--------------------- .nv.constant4             --------------------------
	.section	.nv.constant4,"a",@progbits
	.align	8
	.align		8
.nv.constant4:
        /*0000*/ 	.dword	_ZN30_INTERNAL_82664858_4_k_cu_main4cuda3std3__45__cpo5beginE
	.align		8
        /*0008*/ 	.dword	_ZN30_INTERNAL_82664858_4_k_cu_main4cuda3std3__45__cpo3endE
	.align		8
        /*0010*/ 	.dword	_ZN30_INTERNAL_82664858_4_k_cu_main4cuda3std3__45__cpo6cbeginE
	.align		8
        /*0018*/ 	.dword	_ZN30_INTERNAL_82664858_4_k_cu_main4cuda3std3__45__cpo4cendE
	.align		8
        /*0020*/ 	.dword	_ZN30_INTERNAL_82664858_4_k_cu_main4cuda3std3__45__cpo6rbeginE
	.align		8
        /*0028*/ 	.dword	_ZN30_INTERNAL_82664858_4_k_cu_main4cuda3std3__45__cpo4rendE
	.align		8
        /*0030*/ 	.dword	_ZN30_INTERNAL_82664858_4_k_cu_main4cuda3std3__45__cpo7crbeginE
	.align		8
        /*0038*/ 	.dword	_ZN30_INTERNAL_82664858_4_k_cu_main4cuda3std3__45__cpo5crendE
	.align		8
        /*0040*/ 	.dword	_ZN30_INTERNAL_82664858_4_k_cu_main4cuda3std3__432_GLOBAL__N__82664858_4_k_cu_main6ignoreE
	.align		8
        /*0048*/ 	.dword	_ZN30_INTERNAL_82664858_4_k_cu_main4cuda3std3__419piecewise_constructE
	.align		8
        /*0050*/ 	.dword	_ZN30_INTERNAL_82664858_4_k_cu_main4cuda3std3__48in_placeE
	.align		8
        /*0058*/ 	.dword	_ZN30_INTERNAL_82664858_4_k_cu_main4cuda3std3__420unreachable_sentinelE
	.align		8
        /*0060*/ 	.dword	_ZN30_INTERNAL_82664858_4_k_cu_main4cuda3std3__47nulloptE
	.align		8
        /*0068*/ 	.dword	_ZN30_INTERNAL_82664858_4_k_cu_main4cuda3std3__48unexpectE
	.align		8
        /*0070*/ 	.dword	_ZN30_INTERNAL_82664858_4_k_cu_main4cuda3std6ranges3__45__cpo4swapE
	.align		8
        /*0078*/ 	.dword	_ZN30_INTERNAL_82664858_4_k_cu_main4cuda3std6ranges3__45__cpo9iter_moveE
	.align		8
        /*0080*/ 	.dword	_ZN30_INTERNAL_82664858_4_k_cu_main4cuda3std6ranges3__45__cpo5beginE
	.align		8
        /*0088*/ 	.dword	_ZN30_INTERNAL_82664858_4_k_cu_main4cuda3std6ranges3__45__cpo3endE
	.align		8
        /*0090*/ 	.dword	_ZN30_INTERNAL_82664858_4_k_cu_main4cuda3std6ranges3__45__cpo6cbeginE
	.align		8
        /*0098*/ 	.dword	_ZN30_INTERNAL_82664858_4_k_cu_main4cuda3std6ranges3__45__cpo4cendE
	.align		8
        /*00a0*/ 	.dword	_ZN30_INTERNAL_82664858_4_k_cu_main4cuda3std6ranges3__45__cpo7advanceE
	.align		8
        /*00a8*/ 	.dword	_ZN30_INTERNAL_82664858_4_k_cu_main4cuda3std6ranges3__45__cpo9iter_swapE
	.align		8
        /*00b0*/ 	.dword	_ZN30_INTERNAL_82664858_4_k_cu_main4cuda3std6ranges3__45__cpo4nextE
	.align		8
        /*00b8*/ 	.dword	_ZN30_INTERNAL_82664858_4_k_cu_main4cuda3std6ranges3__45__cpo4prevE
	.align		8
        /*00c0*/ 	.dword	_ZN30_INTERNAL_82664858_4_k_cu_main4cuda3std6ranges3__45__cpo4dataE
	.align		8
        /*00c8*/ 	.dword	_ZN30_INTERNAL_82664858_4_k_cu_main4cuda3std6ranges3__45__cpo5cdataE
	.align		8
        /*00d0*/ 	.dword	_ZN30_INTERNAL_82664858_4_k_cu_main4cuda3std6ranges3__45__cpo4sizeE
	.align		8
        /*00d8*/ 	.dword	_ZN30_INTERNAL_82664858_4_k_cu_main4cuda3std6ranges3__45__cpo5ssizeE
	.align		8
        /*00e0*/ 	.dword	_ZN30_INTERNAL_82664858_4_k_cu_main4cuda3std6ranges3__45__cpo8distanceE
	.align		8
        /*00e8*/ 	.dword	_ZN30_INTERNAL_82664858_4_k_cu_main6thrust24THRUST_300001_SM_1000_NS8cuda_cub3parE
	.align		8
        /*00f0*/ 	.dword	_ZN30_INTERNAL_82664858_4_k_cu_main6thrust24THRUST_300001_SM_1000_NS8cuda_cub10par_nosyncE
	.align		8
        /*00f8*/ 	.dword	_ZN30_INTERNAL_82664858_4_k_cu_main6thrust24THRUST_300001_SM_1000_NS6system6detail10sequential3seqE
	.align		8
        /*0100*/ 	.dword	_ZN30_INTERNAL_82664858_4_k_cu_main6thrust24THRUST_300001_SM_1000_NS12placeholders2_1E
	.align		8
        /*0108*/ 	.dword	_ZN30_INTERNAL_82664858_4_k_cu_main6thrust24THRUST_300001_SM_1000_NS12placeholders2_2E
	.align		8
        /*0110*/ 	.dword	_ZN30_INTERNAL_82664858_4_k_cu_main6thrust24THRUST_300001_SM_1000_NS12placeholders2_3E
	.align		8
        /*0118*/ 	.dword	_ZN30_INTERNAL_82664858_4_k_cu_main6thrust24THRUST_300001_SM_1000_NS12placeholders2_4E
	.align		8
        /*0120*/ 	.dword	_ZN30_INTERNAL_82664858_4_k_cu_main6thrust24THRUST_300001_SM_1000_NS12placeholders2_5E
	.align		8
        /*0128*/ 	.dword	_ZN30_INTERNAL_82664858_4_k_cu_main6thrust24THRUST_300001_SM_1000_NS12placeholders2_6E
	.align		8
        /*0130*/ 	.dword	_ZN30_INTERNAL_82664858_4_k_cu_main6thrust24THRUST_300001_SM_1000_NS12placeholders2_7E
	.align		8
        /*0138*/ 	.dword	_ZN30_INTERNAL_82664858_4_k_cu_main6thrust24THRUST_300001_SM_1000_NS12placeholders2_8E
	.align		8
        /*0140*/ 	.dword	_ZN30_INTERNAL_82664858_4_k_cu_main6thrust24THRUST_300001_SM_1000_NS12placeholders2_9E
	.align		8
        /*0148*/ 	.dword	_ZN30_INTERNAL_82664858_4_k_cu_main6thrust24THRUST_300001_SM_1000_NS12placeholders3_10E
	.align		8
        /*0150*/ 	.dword	_ZN30_INTERNAL_82664858_4_k_cu_main6thrust24THRUST_300001_SM_1000_NS3seqE


//--------------------- .text._ZN3cub18CUB_300001_SM_10006detail8for_each13static_kernelINS2_12policy_hub_t12policy_500_tElN6thrust24THRUST_300001_SM_1000_NS8cuda_cub10__tabulate7functorINS7_6detail15normal_iteratorINS7_10device_ptrI8FragmentEEEE7functorlEEEEvT0_T1_ --------------------------
	.section	.text._ZN3cub18CUB_300001_SM_10006detail8for_each13static_kernelINS2_12policy_hub_t12policy_500_tElN6thrust24THRUST_300001_SM_1000_NS8cuda_cub10__tabulate7functorINS7_6detail15normal_iteratorINS7_10device_ptrI8FragmentEEEE7functorlEEEEvT0_T1_,"ax",@progbits
	.align	128
        .global         _ZN3cub18CUB_300001_SM_10006detail8for_each13static_kernelINS2_12policy_hub_t12policy_500_tElN6thrust24THRUST_300001_SM_1000_NS8cuda_cub10__tabulate7functorINS7_6detail15normal_iteratorINS7_10device_ptrI8FragmentEEEE7functorlEEEEvT0_T1_
        .type           _ZN3cub18CUB_300001_SM_10006detail8for_each13static_kernelINS2_12policy_hub_t12policy_500_tElN6thrust24THRUST_300001_SM_1000_NS8cuda_cub10__tabulate7functorINS7_6detail15normal_iteratorINS7_10device_ptrI8FragmentEEEE7functorlEEEEvT0_T1_,@function
        .size           _ZN3cub18CUB_300001_SM_10006detail8for_each13static_kernelINS2_12policy_hub_t12policy_500_tElN6thrust24THRUST_300001_SM_1000_NS8cuda_cub10__tabulate7functorINS7_6detail15normal_iteratorINS7_10device_ptrI8FragmentEEEE7functorlEEEEvT0_T1_,(.L_x_7 - _ZN3cub18CUB_300001_SM_10006detail8for_each13static_kernelINS2_12policy_hub_t12policy_500_tElN6thrust24THRUST_300001_SM_1000_NS8cuda_cub10__tabulate7functorINS7_6detail15normal_iteratorINS7_10device_ptrI8FragmentEEEE7functorlEEEEvT0_T1_)
        .other          _ZN3cub18CUB_300001_SM_10006detail8for_each13static_kernelINS2_12policy_hub_t12policy_500_tElN6thrust24THRUST_300001_SM_1000_NS8cuda_cub10__tabulate7functorINS7_6detail15normal_iteratorINS7_10device_ptrI8FragmentEEEE7functorlEEEEvT0_T1_,@"STO_CUDA_ENTRY STV_DEFAULT"
_ZN3cub18CUB_300001_SM_10006detail8for_each13static_kernelINS2_12policy_hub_t12policy_500_tElN6thrust24THRUST_300001_SM_1000_NS8cuda_cub10__tabulate7functorINS7_6detail15normal_iteratorINS7_10device_ptrI8FragmentEEEE7functorlEEEEvT0_T1_:
.text._ZN3cub18CUB_300001_SM_10006detail8for_each13static_kernelINS2_12policy_hub_t12policy_500_tElN6thrust24THRUST_300001_SM_1000_NS8cuda_cub10__tabulate7functorINS7_6detail15normal_iteratorINS7_10device_ptrI8FragmentEEEE7functorlEEEEvT0_T1_:
[----:B------:R-:W-:Y:S08]  /*0000*/  LDC R1, c[0x0][0x37c] ;  /* 0x0000df00ff017b82 */ /* 0x000ff00000000800 */
[----:B------:R-:W0:Y:S01]  /*0010*/  S2UR UR4, SR_CTAID.X ;  /* 0x00000000000479c3 */ /* 0x000e220000002500 */
[----:B------:R-:W1:Y:S01]  /*0020*/  LDCU.64 UR6, c[0x0][0x380] ;  /* 0x00007000ff0677ac */ /* 0x000e620008000a00 */
[----:B------:R-:W2:Y:S01]  /*0030*/  LDCU.64 UR8, c[0x0][0x358] ;  /* 0x00006b00ff0877ac */ /* 0x000ea20008000a00 */
[----:B0-----:R-:W-:-:S04]  /*0040*/  UIMAD.WIDE.U32 UR4, UR4, 0x200, URZ ;  /* 0x00000200040478a5 */ /* 0x001fc8000f8e00ff */
[----:B-1----:R-:W-:-:S04]  /*0050*/  UIADD3 UR6, UP0, UPT, -UR4, UR6, URZ ;  /* 0x0000000604067290 */ /* 0x002fc8000ff1e1ff */
[----:B------:R-:W-:Y:S02]  /*0060*/  UIADD3.X UR7, UPT, UPT, ~UR5, UR7, URZ, UP0, !UPT ;  /* 0x0000000705077290 */ /* 0x000fe400087fe5ff */
[----:B------:R-:W-:-:S04]  /*0070*/  UISETP.GE.U32.AND UP0, UPT, UR6, 0x200, UPT ;  /* 0x000002000600788c */ /* 0x000fc8000bf06070 */
[----:B------:R-:W-:-:S09]  /*0080*/  UISETP.GE.AND.EX UP0, UPT, UR7, URZ, UPT, UP0 ;  /* 0x000000ff0700728c */ /* 0x000fd2000bf06300 */
[----:B--2---:R-:W-:Y:S05]  /*0090*/  BRA.U !UP0, `(.L_x_0) ;  /* 0x00000001084c7547 */ /* 0x004fea000b800000 */
[----:B------:R-:W0:Y:S01]  /*00a0*/  S2R R0, SR_TID.X ;  /* 0x0000000000007919 */ /* 0x000e220000002100 */
[----:B------:R-:W1:Y:S01]  /*00b0*/  LDC.64 R2, c[0x0][0x388] ;  /* 0x0000e200ff027b82 */ /* 0x000e620000000a00 */
[----:B0-----:R-:W-:-:S04]  /*00c0*/  IADD3 R15, P0, PT, R0, UR4, RZ ;  /* 0x00000004000f7c10 */ /* 0x001fc8000ff1e0ff */
[C---:B------:R-:W-:Y:S01]  /*00d0*/  IADD3 R9, PT, PT, R15.reuse, 0x100, RZ ;  /* 0x000001000f097810 */ /* 0x040fe20007ffe0ff */
[----:B------:R-:W-:Y:S01]  /*00e0*/  IMAD.X R0, RZ, RZ, UR5, P0 ;  /* 0x00000005ff007e24 */ /* 0x000fe200080e06ff */
[C---:B------:R-:W-:Y:S01]  /*00f0*/  IADD3 R13, PT, PT, R15.reuse, 0x102, RZ ;  /* 0x000001020f0d7810 */ /* 0x040fe20007ffe0ff */
[----:B-1----:R-:W-:-:S04]  /*0100*/  IMAD.WIDE.U32 R2, R15, 0xc, R2 ;  /* 0x0000000c0f027825 */ /* 0x002fc800078e0002 */
[----:B------:R-:W-:Y:S02]  /*0110*/  IMAD R5, R0, 0xc, RZ ;  /* 0x0000000c00057824 */ /* 0x000fe400078e02ff */
[----:B------:R-:W-:Y:S02]  /*0120*/  VIADD R7, R15, 0x2 ;  /* 0x000000020f077836 */ /* 0x000fe40000000000 */
[----:B------:R-:W-:Y:S01]  /*0130*/  IMAD.IADD R3, R3, 0x1, R5 ;  /* 0x0000000103037824 */ /* 0x000fe200078e0205 */
[C---:B------:R-:W-:Y:S01]  /*0140*/  IADD3 R5, PT, PT, R15.reuse, 0x1, RZ ;  /* 0x000000010f057810 */ /* 0x040fe20007ffe0ff */
[----:B------:R-:W-:-:S03]  /*0150*/  VIADD R11, R15, 0x101 ;  /* 0x000001010f0b7836 */ /* 0x000fc60000000000 */
[----:B------:R-:W-:Y:S04]  /*0160*/  STG.E desc[UR8][R2.64], R15 ;  /* 0x0000000f02007986 */ /* 0x000fe8000c101908 */
[----:B------:R-:W-:Y:S04]  /*0170*/  STG.E desc[UR8][R2.64+0x4], R5 ;  /* 0x0000040502007986 */ /* 0x000fe8000c101908 */
[----:B------:R-:W-:Y:S04]  /*0180*/  STG.E desc[UR8][R2.64+0x8], R7 ;  /* 0x0000080702007986 */ /* 0x000fe8000c101908 */
[----:B------:R-:W-:Y:S04]  /*0190*/  STG.E desc[UR8][R2.64+0xc00], R9 ;  /* 0x000c000902007986 */ /* 0x000fe8000c101908 */
[----:B------:R-:W-:Y:S04]  /*01a0*/  STG.E desc[UR8][R2.64+0xc04], R11 ;  /* 0x000c040b02007986 */ /* 0x000fe8000c101908 */
[----:B------:R-:W-:Y:S01]  /*01b0*/  STG.E desc[UR8][R2.64+0xc08], R13 ;  /* 0x000c080d02007986 */ /* 0x000fe2000c101908 */
[----:B------:R-:W-:Y:S05]  /*01c0*/  EXIT ;  /* 0x000000000000794d */ /* 0x000fea0003800000 */
.L_x_0:
[----:B------:R-:W0:Y:S01]  /*01d0*/  S2R R4, SR_TID.X ;  /* 0x0000000000047919 */ /* 0x000e220000002100 */
[----:B------:R-:W-:Y:S01]  /*01e0*/  USHF.R.S32.HI UR7, URZ, 0x1f, UR6 ;  /* 0x0000001fff077899 */ /* 0x000fe20008011406 */
[----:B------:R-:W-:Y:S05]  /*01f0*/  BSSY.RECONVERGENT B0, `(.L_x_1) ;  /* 0x0000014000007945 */ /* 0x000fea0003800200 */
[----:B------:R-:W-:Y:S01]  /*0200*/  MOV R2, UR7 ;  /* 0x0000000700027c02 */ /* 0x000fe20008000f00 */
[----:B------:R-:W-:Y:S01]  /*0210*/  IMAD.U32 R3, RZ, RZ, UR7 ;  /* 0x00000007ff037e24 */ /* 0x000fe2000f8e00ff */
[C---:B0-----:R-:W-:Y:S01]  /*0220*/  ISETP.LT.U32.AND P0, PT, R4.reuse, UR6, PT ;  /* 0x0000000604007c0c */ /* 0x041fe2000bf01070 */
[----:B------:R-:W-:-:S03]  /*0230*/  VIADD R0, R4, 0x100 ;  /* 0x0000010004007836 */ /* 0x000fc60000000000 */
[----:B------:R-:W-:Y:S02]  /*0240*/  ISETP.GT.AND.EX P0, PT, R2, RZ, PT, P0 ;  /* 0x000000ff0200720c */ /* 0x000fe40003f04300 */
[----:B------:R-:W-:-:S04]  /*0250*/  ISETP.LT.U32.AND P1, PT, R0, UR6, PT ;  /* 0x0000000600007c0c */ /* 0x000fc8000bf21070 */
[----:B------:R-:W-:-:S07]  /*0260*/  ISETP.GT.AND.EX P1, PT, R3, RZ, PT, P1 ;  /* 0x000000ff0300720c */ /* 0x000fce0003f24310 */
[----:B------:R-:W-:Y:S06]  /*0270*/  @!P0 BRA `(.L_x_2) ;  /* 0x00000000002c8947 */ /* 0x000fec0003800000 */
[----:B------:R-:W0:Y:S01]  /*0280*/  LDC.64 R2, c[0x0][0x388] ;  /* 0x0000e200ff027b82 */ /* 0x000e220000000a00 */
[----:B------:R-:W-:-:S04]  /*0290*/  IADD3 R5, P0, PT, R4, UR4, RZ ;  /* 0x0000000404057c10 */ /* 0x000fc8000ff1e0ff */
[----:B------:R-:W-:Y:S01]  /*02a0*/  IADD3.X R4, PT, PT, RZ, UR5, RZ, P0, !PT ;  /* 0x00000005ff047c10 */ /* 0x000fe200087fe4ff */
[----:B------:R-:W-:-:S04]  /*02b0*/  VIADD R9, R5, 0x2 ;  /* 0x0000000205097836 */ /* 0x000fc80000000000 */
[----:B------:R-:W-:Y:S02]  /*02c0*/  IMAD R7, R4, 0xc, RZ ;  /* 0x0000000c04077824 */ /* 0x000fe400078e02ff */
[----:B0-----:R-:W-:-:S04]  /*02d0*/  IMAD.WIDE.U32 R2, R5, 0xc, R2 ;  /* 0x0000000c05027825 */ /* 0x001fc800078e0002 */
[----:B------:R-:W-:Y:S01]  /*02e0*/  IMAD.IADD R3, R3, 0x1, R7 ;  /* 0x0000000103037824 */ /* 0x000fe200078e0207 */
[----:B------:R-:W-:-:S04]  /*02f0*/  IADD3 R7, PT, PT, R5, 0x1, RZ ;  /* 0x0000000105077810 */ /* 0x000fc80007ffe0ff */
[----:B------:R0:W-:Y:S04]  /*0300*/  STG.E desc[UR8][R2.64], R5 ;  /* 0x0000000502007986 */ /* 0x0001e8000c101908 */
[----:B------:R0:W-:Y:S04]  /*0310*/  STG.E desc[UR8][R2.64+0x4], R7 ;  /* 0x0000040702007986 */ /* 0x0001e8000c101908 */
[----:B------:R0:W-:Y:S02]  /*0320*/  STG.E desc[UR8][R2.64+0x8], R9 ;  /* 0x0000080902007986 */ /* 0x0001e4000c101908 */
.L_x_2:
[----:B------:R-:W-:Y:S05]  /*0330*/  BSYNC.RECONVERGENT B0 ;  /* 0x0000000000007941 */ /* 0x000fea0003800200 */
.L_x_1:
[----:B------:R-:W-:Y:S05]  /*0340*/  @!P1 EXIT ;  /* 0x000000000000994d */ /* 0x000fea0003800000 */
[----:B0-----:R-:W0:Y:S01]  /*0350*/  LDC.64 R2, c[0x0][0x388] ;  /* 0x0000e200ff027b82 */ /* 0x001e220000000a00 */
[----:B------:R-:W-:-:S04]  /*0360*/  IADD3 R9, P0, PT, R0, UR4, RZ ;  /* 0x0000000400097c10 */ /* 0x000fc8000ff1e0ff */
[----:B------:R-:W-:Y:S02]  /*0370*/  IADD3.X R0, PT, PT, RZ, UR5, RZ, P0, !PT ;  /* 0x00000005ff007c10 */ /* 0x000fe400087fe4ff */
[----:B------:R-:W-:-:S03]  /*0380*/  IADD3 R7, PT, PT, R9, 0x2, RZ ;  /* 0x0000000209077810 */ /* 0x000fc60007ffe0ff */
[----:B------:R-:W-:Y:S02]  /*0390*/  IMAD R5, R0, 0xc, RZ ;  /* 0x0000000c00057824 */ /* 0x000fe400078e02ff */
[----:B0-----:R-:W-:-:S04]  /*03a0*/  IMAD.WIDE.U32 R2, R9, 0xc, R2 ;  /* 0x0000000c09027825 */ /* 0x001fc800078e0002 */
[----:B------:R-:W-:Y:S01]  /*03b0*/  IMAD.IADD R3, R3, 0x1, R5 ;  /* 0x0000000103037824 */ /* 0x000fe200078e0205 */
[----:B------:R-:W-:-:S04]  /*03c0*/  IADD3 R5, PT, PT, R9, 0x1, RZ ;  /* 0x0000000109057810 */ /* 0x000fc80007ffe0ff */
[----:B------:R-:W-:Y:S04]  /*03d0*/  STG.E desc[UR8][R2.64], R9 ;  /* 0x0000000902007986 */ /* 0x000fe8000c101908 */
[----:B------:R-:W-:Y:S04]  /*03e0*/  STG.E desc[UR8][R2.64+0x4], R5 ;  /* 0x0000040502007986 */ /* 0x000fe8000c101908 */
[----:B------:R-:W-:Y:S01]  /*03f0*/  STG.E desc[UR8][R2.64+0x8], R7 ;  /* 0x0000080702007986 */ /* 0x000fe2000c101908 */
[----:B------:R-:W-:Y:S05]  /*0400*/  EXIT ;  /* 0x000000000000794d */ /* 0x000fea0003800000 */
.L_x_3:
[----:B------:R-:W-:-:S00]  /*0410*/  BRA `(.L_x_3) ;  /* 0xfffffffc00fc7947 */ /* 0x000fc0000383ffff */
[----:B------:R-:W-:-:S00]  /*0420*/  NOP ;  /* 0x0000000000007918 */ /* 0x000fc00000000000 */
        /* <DEDUP_REMOVED lines=13> */
.L_x_7:


//--------------------- .text._ZN3cub18CUB_300001_SM_10006detail8for_each13static_kernelINS2_12policy_hub_t12policy_500_tEmN6thrust24THRUST_300001_SM_1000_NS8cuda_cub20__uninitialized_fill7functorINS7_10device_ptrI8FragmentEESC_EEEEvT0_T1_ --------------------------
	.section	.text._ZN3cub18CUB_300001_SM_10006detail8for_each13static_kernelINS2_12policy_hub_t12policy_500_tEmN6thrust24THRUST_300001_SM_1000_NS8cuda_cub20__uninitialized_fill7functorINS7_10device_ptrI8FragmentEESC_EEEEvT0_T1_,"ax",@progbits
	.align	128
        .global         _ZN3cub18CUB_300001_SM_10006detail8for_each13static_kernelINS2_12policy_hub_t12policy_500_tEmN6thrust24THRUST_300001_SM_1000_NS8cuda_cub20__uninitialized_fill7functorINS7_10device_ptrI8FragmentEESC_EEEEvT0_T1_
        .type           _ZN3cub18CUB_300001_SM_10006detail8for_each13static_kernelINS2_12policy_hub_t12policy_500_tEmN6thrust24THRUST_300001_SM_1000_NS8cuda_cub20__uninitialized_fill7functorINS7_10device_ptrI8FragmentEESC_EEEEvT0_T1_,@function
        .size           _ZN3cub18CUB_300001_SM_10006detail8for_each13static_kernelINS2_12policy_hub_t12policy_500_tEmN6thrust24THRUST_300001_SM_1000_NS8cuda_cub20__uninitialized_fill7functorINS7_10device_ptrI8FragmentEESC_EEEEvT0_T1_,(.L_x_8 - _ZN3cub18CUB_300001_SM_10006detail8for_each13static_kernelINS2_12policy_hub_t12policy_500_tEmN6thrust24THRUST_300001_SM_1000_NS8cuda_cub20__uninitialized_fill7functorINS7_10device_ptrI8FragmentEESC_EEEEvT0_T1_)
        .other          _ZN3cub18CUB_300001_SM_10006detail8for_each13static_kernelINS2_12policy_hub_t12policy_500_tEmN6thrust24THRUST_300001_SM_1000_NS8cuda_cub20__uninitialized_fill7functorINS7_10device_ptrI8FragmentEESC_EEEEvT0_T1_,@"STO_CUDA_ENTRY STV_DEFAULT"
_ZN3cub18CUB_300001_SM_10006detail8for_each13static_kernelINS2_12policy_hub_t12policy_500_tEmN6thrust24THRUST_300001_SM_1000_NS8cuda_cub20__uninitialized_fill7functorINS7_10device_ptrI8FragmentEESC_EEEEvT0_T1_:
.text._ZN3cub18CUB_300001_SM_10006detail8for_each13static_kernelINS2_12policy_hub_t12policy_500_tEmN6thrust24THRUST_300001_SM_1000_NS8cuda_cub20__uninitialized_fill7functorINS7_10device_ptrI8FragmentEESC_EEEEvT0_T1_:
        /* <DEDUP_REMOVED lines=8> */
[----:B------:R-:W-:-:S09]  /*0080*/  UISETP.GE.U32.AND.EX UP0, UPT, UR7, URZ, UPT, UP0 ;  /* 0x000000ff0700728c */ /* 0x000fd2000bf06100 */
[----:B--2---:R-:W-:Y:S05]  /*0090*/  BRA.U !UP0, `(.L_x_4) ;  /* 0x0000000108407547 */ /* 0x004fea000b800000 */
[----:B------:R-:W0:Y:S01]  /*00a0*/  S2R R0, SR_TID.X ;  /* 0x0000000000007919 */ /* 0x000e220000002100 */
[----:B------:R-:W1:Y:S08]  /*00b0*/  LDC.64 R2, c[0x0][0x388] ;  /* 0x0000e200ff027b82 */ /* 0x000e700000000a00 */
[----:B------:R-:W2:Y:S08]  /*00c0*/  LDC.64 R6, c[0x0][0x390] ;  /* 0x0000e400ff067b82 */ /* 0x000eb00000000a00 */
[----:B------:R-:W3:Y:S01]  /*00d0*/  LDC R9, c[0x0][0x398] ;  /* 0x0000e600ff097b82 */ /* 0x000ee20000000800 */
[----:B0-----:R-:W-:-:S05]  /*00e0*/  IADD3 R5, P0, PT, R0, UR4, RZ ;  /* 0x0000000400057c10 */ /* 0x001fca000ff1e0ff */
[----:B------:R-:W-:Y:S02]  /*00f0*/  IMAD.X R0, RZ, RZ, UR5, P0 ;  /* 0x00000005ff007e24 */ /* 0x000fe400080e06ff */
[----:B-1----:R-:W-:-:S04]  /*0100*/  IMAD.WIDE.U32 R2, R5, 0xc, R2 ;  /* 0x0000000c05027825 */ /* 0x002fc800078e0002 */
[----:B------:R-:W-:-:S05]  /*0110*/  IMAD R5, R0, 0xc, RZ ;  /* 0x0000000c00057824 */ /* 0x000fca00078e02ff */
[----:B------:R-:W-:-:S05]  /*0120*/  IADD3 R3, PT, PT, R3, R5, RZ ;  /* 0x0000000503037210 */ /* 0x000fca0007ffe0ff */
[----:B--2---:R-:W-:Y:S04]  /*0130*/  STG.E desc[UR8][R2.64], R6 ;  /* 0x0000000602007986 */ /* 0x004fe8000c101908 */
[----:B------:R-:W-:Y:S04]  /*0140*/  STG.E desc[UR8][R2.64+0xc00], R6 ;  /* 0x000c000602007986 */ /* 0x000fe8000c101908 */
[----:B------:R-:W-:Y:S04]  /*0150*/  STG.E desc[UR8][R2.64+0x4], R7 ;  /* 0x0000040702007986 */ /* 0x000fe8000c101908 */
[----:B------:R-:W-:Y:S04]  /*0160*/  STG.E desc[UR8][R2.64+0xc04], R7 ;  /* 0x000c040702007986 */ /* 0x000fe8000c101908 */
[----:B---3--:R-:W-:Y:S04]  /*0170*/  STG.E desc[UR8][R2.64+0x8], R9 ;  /* 0x0000080902007986 */ /* 0x008fe8000c101908 */
[----:B------:R-:W-:Y:S01]  /*0180*/  STG.E desc[UR8][R2.64+0xc08], R9 ;  /* 0x000c080902007986 */ /* 0x000fe2000c101908 */
[----:B------:R-:W-:Y:S05]  /*0190*/  EXIT ;  /* 0x000000000000794d */ /* 0x000fea0003800000 */
.L_x_4:
[----:B------:R-:W0:Y:S01]  /*01a0*/  S2R R0, SR_TID.X ;  /* 0x0000000000007919 */ /* 0x000e220000002100 */
[----:B------:R-:W-:Y:S01]  /*01b0*/  IMAD.U32 R2, RZ, RZ, UR7 ;  /* 0x00000007ff027e24 */ /* 0x000fe2000f8e00ff */
[C---:B0-----:R-:W-:Y:S02]  /*01c0*/  ISETP.LT.U32.AND P0, PT, R0.reuse, UR6, PT ;  /* 0x0000000600007c0c */ /* 0x041fe4000bf01070 */
[C---:B------:R-:W-:Y:S01]  /*01d0*/  IADD3 R5, P1, PT, R0.reuse, UR4, RZ ;  /* 0x0000000400057c10 */ /* 0x040fe2000ff3e0ff */
[----:B------:R-:W-:Y:S01]  /*01e0*/  VIADD R0, R0, 0x100 ;  /* 0x0000010000007836 */ /* 0x000fe20000000000 */
[----:B------:R-:W-:Y:S02]  /*01f0*/  ISETP.GT.U32.AND.EX P0, PT, R2, RZ, PT, P0 ;  /* 0x000000ff0200720c */ /* 0x000fe40003f04100 */
[----:B------:R-:W0:Y:S01]  /*0200*/  LDC.64 R2, c[0x0][0x388] ;  /* 0x0000e200ff027b82 */ /* 0x000e220000000a00 */
[----:B------:R-:W-:Y:S02]  /*0210*/  IADD3.X R4, PT, PT, RZ, UR5, RZ, P1, !PT ;  /* 0x00000005ff047c10 */ /* 0x000fe40008ffe4ff */
[----:B------:R-:W-:-:S02]  /*0220*/  ISETP.LT.U32.AND P1, PT, R0, UR6, PT ;  /* 0x0000000600007c0c */ /* 0x000fc4000bf21070 */
[----:B------:R-:W-:-:S04]  /*0230*/  MOV R0, UR7 ;  /* 0x0000000700007c02 */ /* 0x000fc80008000f00 */
[----:B------:R-:W-:Y:S02]  /*0240*/  ISETP.GT.U32.AND.EX P1, PT, R0, RZ, PT, P1 ;  /* 0x000000ff0000720c */ /* 0x000fe40003f24110 */
[----:B------:R-:W1:Y:S08]  /*0250*/  @P0 LDC.64 R6, c[0x0][0x390] ;  /* 0x0000e400ff060b82 */ /* 0x000e700000000a00 */
[----:B------:R-:W2:Y:S01]  /*0260*/  @P0 LDC R9, c[0x0][0x398] ;  /* 0x0000e600ff090b82 */ /* 0x000ea20000000800 */
[----:B0-----:R-:W-:-:S04]  /*0270*/  IMAD.WIDE.U32 R2, R5, 0xc, R2 ;  /* 0x0000000c05027825 */ /* 0x001fc800078e0002 */
[----:B------:R-:W-:-:S04]  /*0280*/  IMAD R5, R4, 0xc, RZ ;  /* 0x0000000c04057824 */ /* 0x000fc800078e02ff */
[----:B------:R-:W-:-:S05]  /*0290*/  IMAD.IADD R3, R3, 0x1, R5 ;  /* 0x0000000103037824 */ /* 0x000fca00078e0205 */
[----:B-1----:R0:W-:Y:S04]  /*02a0*/  @P0 STG.E desc[UR8][R2.64], R6 ;  /* 0x0000000602000986 */ /* 0x0021e8000c101908 */
[----:B------:R0:W-:Y:S04]  /*02b0*/  @P0 STG.E desc[UR8][R2.64+0x4], R7 ;  /* 0x0000040702000986 */ /* 0x0001e8000c101908 */
[----:B--2---:R0:W-:Y:S01]  /*02c0*/  @P0 STG.E desc[UR8][R2.64+0x8], R9 ;  /* 0x0000080902000986 */ /* 0x0041e2000c101908 */
[----:B------:R-:W-:Y:S05]  /*02d0*/  @!P1 EXIT ;  /* 0x000000000000994d */ /* 0x000fea0003800000 */
[----:B------:R-:W1:Y:S08]  /*02e0*/  LDC.64 R4, c[0x0][0x390] ;  /* 0x0000e400ff047b82 */ /* 0x000e700000000a00 */
[----:B0-----:R-:W0:Y:S01]  /*02f0*/  LDC R7, c[0x0][0x398] ;  /* 0x0000e600ff077b82 */ /* 0x001e220000000800 */
[----:B-1----:R-:W-:Y:S04]  /*0300*/  STG.E desc[UR8][R2.64+0xc00], R4 ;  /* 0x000c000402007986 */ /* 0x002fe8000c101908 */
[----:B------:R-:W-:Y:S04]  /*0310*/  STG.E desc[UR8][R2.64+0xc04], R5 ;  /* 0x000c040502007986 */ /* 0x000fe8000c101908 */
[----:B0-----:R-:W-:Y:S01]  /*0320*/  STG.E desc[UR8][R2.64+0xc08], R7 ;  /* 0x000c080702007986 */ /* 0x001fe2000c101908 */
[----:B------:R-:W-:Y:S05]  /*0330*/  EXIT ;  /* 0x000000000000794d */ /* 0x000fea0003800000 */
.L_x_5:
        /* <DEDUP_REMOVED lines=12> */
.L_x_8:


//--------------------- .text._ZN3cub18CUB_300001_SM_10006detail11EmptyKernelIvEEvv --------------------------
	.section	.text._ZN3cub18CUB_300001_SM_10006detail11EmptyKernelIvEEvv,"ax",@progbits
	.align	128
        .global         _ZN3cub18CUB_300001_SM_10006detail11EmptyKernelIvEEvv
        .type           _ZN3cub18CUB_300001_SM_10006detail11EmptyKernelIvEEvv,@function
        .size           _ZN3cub18CUB_300001_SM_10006detail11EmptyKernelIvEEvv,(.L_x_9 - _ZN3cub18CUB_300001_SM_10006detail11EmptyKernelIvEEvv)
        .other          _ZN3cub18CUB_300001_SM_10006detail11EmptyKernelIvEEvv,@"STO_CUDA_ENTRY STV_DEFAULT"
_ZN3cub18CUB_300001_SM_10006detail11EmptyKernelIvEEvv:
.text._ZN3cub18CUB_300001_SM_10006detail11EmptyKernelIvEEvv:
[----:B------:R-:W-:Y:S01]  /*0000*/  LDC R1, c[0x0][0x37c] ;  /* 0x0000df00ff017b82 */ /* 0x000fe20000000800 */
[----:B------:R-:W-:Y:S05]  /*0010*/  EXIT ;  /* 0x000000000000794d */ /* 0x000fea0003800000 */
.L_x_6:
        /* <DEDUP_REMOVED lines=14> */
.L_x_9:


//--------------------- .nv.shared.reserved.0     --------------------------
	.section	.nv.shared.reserved.0,"aw",@nobits
	.weak		__nv_reservedSMEM_offset_0_alias
	.size		__nv_reservedSMEM_offset_0_alias, 0, 64
	.other		__nv_reservedSMEM_offset_0_alias,@"STO_CUDA_RESERVED_SHARED STV_DEFAULT"
__nv_reservedSMEM_offset_0_alias:
	.zero		0
	.zero		64


//--------------------- .nv.global                --------------------------
	.section	.nv.global,"aw",@nobits
.nv.global:
	.type		_ZN30_INTERNAL_82664858_4_k_cu_main6thrust24THRUST_300001_SM_1000_NS3seqE,@object
	.size		_ZN30_INTERNAL_82664858_4_k_cu_main6thrust24THRUST_300001_SM_1000_NS3seqE,(_ZN30_INTERNAL_82664858_4_k_cu_main4cuda3std3__48in_placeE - _ZN30_INTERNAL_82664858_4_k_cu_main6thrust24THRUST_300001_SM_1000_NS3seqE)
_ZN30_INTERNAL_82664858_4_k_cu_main6thrust24THRUST_300001_SM_1000_NS3seqE:
	.zero		1
	.type		_ZN30_INTERNAL_82664858_4_k_cu_main4cuda3std3__48in_placeE,@object
	.size		_ZN30_INTERNAL_82664858_4_k_cu_main4cuda3std3__48in_placeE,(_ZN30_INTERNAL_82664858_4_k_cu_main4cuda3std6ranges3__45__cpo4sizeE - _ZN30_INTERNAL_82664858_4_k_cu_main4cuda3std3__48in_placeE)
_ZN30_INTERNAL_82664858_4_k_cu_main4cuda3std3__48in_placeE:
	.zero		1
	.type		_ZN30_INTERNAL_82664858_4_k_cu_main4cuda3std6ranges3__45__cpo4sizeE,@object
	.size		_ZN30_INTERNAL_82664858_4_k_cu_main4cuda3std6ranges3__45__cpo4sizeE,(_ZN30_INTERNAL_82664858_4_k_cu_main6thrust24THRUST_300001_SM_1000_NS12placeholders2_3E - _ZN30_INTERNAL_82664858_4_k_cu_main4cuda3std6ranges3__45__cpo4sizeE)
_ZN30_INTERNAL_82664858_4_k_cu_main4cuda3std6ranges3__45__cpo4sizeE:
	.zero		1
	.type		_ZN30_INTERNAL_82664858_4_k_cu_main6thrust24THRUST_300001_SM_1000_NS12placeholders2_3E,@object
	.size		_ZN30_INTERNAL_82664858_4_k_cu_main6thrust24THRUST_300001_SM_1000_NS12placeholders2_3E,(_ZN30_INTERNAL_82664858_4_k_cu_main4cuda3std3__45__cpo6cbeginE - _ZN30_INTERNAL_82664858_4_k_cu_main6thrust24THRUST_300001_SM_1000_NS12placeholders2_3E)
_ZN30_INTERNAL_82664858_4_k_cu_main6thrust24THRUST_300001_SM_1000_NS12placeholders2_3E:
	.zero		1
	.type		_ZN30_INTERNAL_82664858_4_k_cu_main4cuda3std3__45__cpo6cbeginE,@object
	.size		_ZN30_INTERNAL_82664858_4_k_cu_main4cuda3std3__45__cpo6cbeginE,(_ZN30_INTERNAL_82664858_4_k_cu_main4cuda3std6ranges3__45__cpo6cbeginE - _ZN30_INTERNAL_82664858_4_k_cu_main4cuda3std3__45__cpo6cbeginE)
_ZN30_INTERNAL_82664858_4_k_cu_main4cuda3std3__45__cpo6cbeginE:
	.zero		1
	.type		_ZN30_INTERNAL_82664858_4_k_cu_main4cuda3std6ranges3__45__cpo6cbeginE,@object
	.size		_ZN30_INTERNAL_82664858_4_k_cu_main4cuda3std6ranges3__45__cpo6cbeginE,(_ZN30_INTERNAL_82664858_4_k_cu_main6thrust24THRUST_300001_SM_1000_NS12placeholders2_7E - _ZN30_INTERNAL_82664858_4_k_cu_main4cuda3std6ranges3__45__cpo6cbeginE)
_ZN30_INTERNAL_82664858_4_k_cu_main4cuda3std6ranges3__45__cpo6cbeginE:
	.zero		1
	.type		_ZN30_INTERNAL_82664858_4_k_cu_main6thrust24THRUST_300001_SM_1000_NS12placeholders2_7E,@object
	.size		_ZN30_INTERNAL_82664858_4_k_cu_main6thrust24THRUST_300001_SM_1000_NS12placeholders2_7E,(_ZN30_INTERNAL_82664858_4_k_cu_main4cuda3std3__45__cpo7crbeginE - _ZN30_INTERNAL_82664858_4_k_cu_main6thrust24THRUST_300001_SM_1000_NS12placeholders2_7E)
_ZN30_INTERNAL_82664858_4_k_cu_main6thrust24THRUST_300001_SM_1000_NS12placeholders2_7E:
	.zero		1
	.type		_ZN30_INTERNAL_82664858_4_k_cu_main4cuda3std3__45__cpo7crbeginE,@object
	.size		_ZN30_INTERNAL_82664858_4_k_cu_main4cuda3std3__45__cpo7crbeginE,(_ZN30_INTERNAL_82664858_4_k_cu_main4cuda3std6ranges3__45__cpo4nextE - _ZN30_INTERNAL_82664858_4_k_cu_main4cuda3std3__45__cpo7crbeginE)
_ZN30_INTERNAL_82664858_4_k_cu_main4cuda3std3__45__cpo7crbeginE:
	.zero		1
	.type		_ZN30_INTERNAL_82664858_4_k_cu_main4cuda3std6ranges3__45__cpo4nextE,@object
	.size		_ZN30_INTERNAL_82664858_4_k_cu_main4cuda3std6ranges3__45__cpo4nextE,(_ZN30_INTERNAL_82664858_4_k_cu_main4cuda3std6ranges3__45__cpo4swapE - _ZN30_INTERNAL_82664858_4_k_cu_main4cuda3std6ranges3__45__cpo4nextE)
_ZN30_INTERNAL_82664858_4_k_cu_main4cuda3std6ranges3__45__cpo4nextE:
	.zero		1
	.type		_ZN30_INTERNAL_82664858_4_k_cu_main4cuda3std6ranges3__45__cpo4swapE,@object
	.size		_ZN30_INTERNAL_82664858_4_k_cu_main4cuda3std6ranges3__45__cpo4swapE,(_ZN30_INTERNAL_82664858_4_k_cu_main6thrust24THRUST_300001_SM_1000_NS8cuda_cub10par_nosyncE - _ZN30_INTERNAL_82664858_4_k_cu_main4cuda3std6ranges3__45__cpo4swapE)
_ZN30_INTERNAL_82664858_4_k_cu_main4cuda3std6ranges3__45__cpo4swapE:
	.zero		1
	.type		_ZN30_INTERNAL_82664858_4_k_cu_main6thrust24THRUST_300001_SM_1000_NS8cuda_cub10par_nosyncE,@object
	.size		_ZN30_INTERNAL_82664858_4_k_cu_main6thrust24THRUST_300001_SM_1000_NS8cuda_cub10par_nosyncE,(_ZN30_INTERNAL_82664858_4_k_cu_main6thrust24THRUST_300001_SM_1000_NS12placeholders2_9E - _ZN30_INTERNAL_82664858_4_k_cu_main6thrust24THRUST_300001_SM_1000_NS8cuda_cub10par_nosyncE)
_ZN30_INTERNAL_82664858_4_k_cu_main6thrust24THRUST_300001_SM_1000_NS8cuda_cub10par_nosyncE:
	.zero		1
	.type		_ZN30_INTERNAL_82664858_4_k_cu_main6thrust24THRUST_300001_SM_1000_NS12placeholders2_9E,@object
	.size		_ZN30_INTERNAL_82664858_4_k_cu_main6thrust24THRUST_300001_SM_1000_NS12placeholders2_9E,(_ZN30_INTERNAL_82664858_4_k_cu_main4cuda3std3__432_GLOBAL__N__82664858_4_k_cu_main6ignoreE - _ZN30_INTERNAL_82664858_4_k_cu_main6thrust24THRUST_300001_SM_1000_NS12placeholders2_9E)
_ZN30_INTERNAL_82664858_4_k_cu_main6thrust24THRUST_300001_SM_1000_NS12placeholders2_9E:
	.zero		1
	.type		_ZN30_INTERNAL_82664858_4_k_cu_main4cuda3std3__432_GLOBAL__N__82664858_4_k_cu_main6ignoreE,@object
	.size		_ZN30_INTERNAL_82664858_4_k_cu_main4cuda3std3__432_GLOBAL__N__82664858_4_k_cu_main6ignoreE,(_ZN30_INTERNAL_82664858_4_k_cu_main4cuda3std6ranges3__45__cpo4dataE - _ZN30_INTERNAL_82664858_4_k_cu_main4cuda3std3__432_GLOBAL__N__82664858_4_k_cu_main6ignoreE)
_ZN30_INTERNAL_82664858_4_k_cu_main4cuda3std3__432_GLOBAL__N__82664858_4_k_cu_main6ignoreE:
	.zero		1
	.type		_ZN30_INTERNAL_82664858_4_k_cu_main4cuda3std6ranges3__45__cpo4dataE,@object
	.size		_ZN30_INTERNAL_82664858_4_k_cu_main4cuda3std6ranges3__45__cpo4dataE,(_ZN30_INTERNAL_82664858_4_k_cu_main6thrust24THRUST_300001_SM_1000_NS12placeholders2_1E - _ZN30_INTERNAL_82664858_4_k_cu_main4cuda3std6ranges3__45__cpo4dataE)
_ZN30_INTERNAL_82664858_4_k_cu_main4cuda3std6ranges3__45__cpo4dataE:
	.zero		1
	.type		_ZN30_INTERNAL_82664858_4_k_cu_main6thrust24THRUST_300001_SM_1000_NS12placeholders2_1E,@object
	.size		_ZN30_INTERNAL_82664858_4_k_cu_main6thrust24THRUST_300001_SM_1000_NS12placeholders2_1E,(_ZN30_INTERNAL_82664858_4_k_cu_main4cuda3std3__45__cpo5beginE - _ZN30_INTERNAL_82664858_4_k_cu_main6thrust24THRUST_300001_SM_1000_NS12placeholders2_1E)
_ZN30_INTERNAL_82664858_4_k_cu_main6thrust24THRUST_300001_SM_1000_NS12placeholders2_1E:
	.zero		1
	.type		_ZN30_INTERNAL_82664858_4_k_cu_main4cuda3std3__45__cpo5beginE,@object
	.size		_ZN30_INTERNAL_82664858_4_k_cu_main4cuda3std3__45__cpo5beginE,(_ZN30_INTERNAL_82664858_4_k_cu_main4cuda3std6ranges3__45__cpo5beginE - _ZN30_INTERNAL_82664858_4_k_cu_main4cuda3std3__45__cpo5beginE)
_ZN30_INTERNAL_82664858_4_k_cu_main4cuda3std3__45__cpo5beginE:
	.zero		1
	.type		_ZN30_INTERNAL_82664858_4_k_cu_main4cuda3std6ranges3__45__cpo5beginE,@object
	.size		_ZN30_INTERNAL_82664858_4_k_cu_main4cuda3std6ranges3__45__cpo5beginE,(_ZN30_INTERNAL_82664858_4_k_cu_main6thrust24THRUST_300001_SM_1000_NS12placeholders2_5E - _ZN30_INTERNAL_82664858_4_k_cu_main4cuda3std6ranges3__45__cpo5beginE)
_ZN30_INTERNAL_82664858_4_k_cu_main4cuda3std6ranges3__45__cpo5beginE:
	.zero		1
	.type		_ZN30_INTERNAL_82664858_4_k_cu_main6thrust24THRUST_300001_SM_1000_NS12placeholders2_5E,@object
	.size		_ZN30_INTERNAL_82664858_4_k_cu_main6thrust24THRUST_300001_SM_1000_NS12placeholders2_5E,(_ZN30_INTERNAL_82664858_4_k_cu_main4cuda3std3__45__cpo6rbeginE - _ZN30_INTERNAL_82664858_4_k_cu_main6thrust24THRUST_300001_SM_1000_NS12placeholders2_5E)
_ZN30_INTERNAL_82664858_4_k_cu_main6thrust24THRUST_300001_SM_1000_NS12placeholders2_5E:
	.zero		1
	.type		_ZN30_INTERNAL_82664858_4_k_cu_main4cuda3std3__45__cpo6rbeginE,@object
	.size		_ZN30_INTERNAL_82664858_4_k_cu_main4cuda3std3__45__cpo6rbeginE,(_ZN30_INTERNAL_82664858_4_k_cu_main4cuda3std6ranges3__45__cpo7advanceE - _ZN30_INTERNAL_82664858_4_k_cu_main4cuda3std3__45__cpo6rbeginE)
_ZN30_INTERNAL_82664858_4_k_cu_main4cuda3std3__45__cpo6rbeginE:
	.zero		1
	.type		_ZN30_INTERNAL_82664858_4_k_cu_main4cuda3std6ranges3__45__cpo7advanceE,@object
	.size		_ZN30_INTERNAL_82664858_4_k_cu_main4cuda3std6ranges3__45__cpo7advanceE,(_ZN30_INTERNAL_82664858_4_k_cu_main4cuda3std3__47nulloptE - _ZN30_INTERNAL_82664858_4_k_cu_main4cuda3std6ranges3__45__cpo7advanceE)
_ZN30_INTERNAL_82664858_4_k_cu_main4cuda3std6ranges3__45__cpo7advanceE:
	.zero		1
	.type		_ZN30_INTERNAL_82664858_4_k_cu_main4cuda3std3__47nulloptE,@object
	.size		_ZN30_INTERNAL_82664858_4_k_cu_main4cuda3std3__47nulloptE,(_ZN30_INTERNAL_82664858_4_k_cu_main4cuda3std6ranges3__45__cpo8distanceE - _ZN30_INTERNAL_82664858_4_k_cu_main4cuda3std3__47nulloptE)
_ZN30_INTERNAL_82664858_4_k_cu_main4cuda3std3__47nulloptE:
	.zero		1
	.type		_ZN30_INTERNAL_82664858_4_k_cu_main4cuda3std6ranges3__45__cpo8distanceE,@object
	.size		_ZN30_INTERNAL_82664858_4_k_cu_main4cuda3std6ranges3__45__cpo8distanceE,(_ZN30_INTERNAL_82664858_4_k_cu_main6thrust24THRUST_300001_SM_1000_NS12placeholders3_10E - _ZN30_INTERNAL_82664858_4_k_cu_main4cuda3std6ranges3__45__cpo8distanceE)
_ZN30_INTERNAL_82664858_4_k_cu_main4cuda3std6ranges3__45__cpo8distanceE:
	.zero		1
	.type		_ZN30_INTERNAL_82664858_4_k_cu_main6thrust24THRUST_300001_SM_1000_NS12placeholders3_10E,@object
	.size		_ZN30_INTERNAL_82664858_4_k_cu_main6thrust24THRUST_300001_SM_1000_NS12placeholders3_10E,(_ZN30_INTERNAL_82664858_4_k_cu_main4cuda3std3__419piecewise_constructE - _ZN30_INTERNAL_82664858_4_k_cu_main6thrust24THRUST_300001_SM_1000_NS12placeholders3_10E)
_ZN30_INTERNAL_82664858_4_k_cu_main6thrust24THRUST_300001_SM_1000_NS12placeholders3_10E:
	.zero		1
	.type		_ZN30_INTERNAL_82664858_4_k_cu_main4cuda3std3__419piecewise_constructE,@object
	.size		_ZN30_INTERNAL_82664858_4_k_cu_main4cuda3std3__419piecewise_constructE,(_ZN30_INTERNAL_82664858_4_k_cu_main4cuda3std6ranges3__45__cpo5cdataE - _ZN30_INTERNAL_82664858_4_k_cu_main4cuda3std3__419piecewise_constructE)
_ZN30_INTERNAL_82664858_4_k_cu_main4cuda3std3__419piecewise_constructE:
	.zero		1
	.type		_ZN30_INTERNAL_82664858_4_k_cu_main4cuda3std6ranges3__45__cpo5cdataE,@object
	.size		_ZN30_INTERNAL_82664858_4_k_cu_main4cuda3std6ranges3__45__cpo5cdataE,(_ZN30_INTERNAL_82664858_4_k_cu_main6thrust24THRUST_300001_SM_1000_NS12placeholders2_2E - _ZN30_INTERNAL_82664858_4_k_cu_main4cuda3std6ranges3__45__cpo5cdataE)
_ZN30_INTERNAL_82664858_4_k_cu_main4cuda3std6ranges3__45__cpo5cdataE:
	.zero		1
	.type		_ZN30_INTERNAL_82664858_4_k_cu_main6thrust24THRUST_300001_SM_1000_NS12placeholders2_2E,@object
	.size		_ZN30_INTERNAL_82664858_4_k_cu_main6thrust24THRUST_300001_SM_1000_NS12placeholders2_2E,(_ZN30_INTERNAL_82664858_4_k_cu_main4cuda3std3__45__cpo3endE - _ZN30_INTERNAL_82664858_4_k_cu_main6thrust24THRUST_300001_SM_1000_NS12placeholders2_2E)
_ZN30_INTERNAL_82664858_4_k_cu_main6thrust24THRUST_300001_SM_1000_NS12placeholders2_2E:
	.zero		1
	.type		_ZN30_INTERNAL_82664858_4_k_cu_main4cuda3std3__45__cpo3endE,@object
	.size		_ZN30_INTERNAL_82664858_4_k_cu_main4cuda3std3__45__cpo3endE,(_ZN30_INTERNAL_82664858_4_k_cu_main4cuda3std6ranges3__45__cpo3endE - _ZN30_INTERNAL_82664858_4_k_cu_main4cuda3std3__45__cpo3endE)
_ZN30_INTERNAL_82664858_4_k_cu_main4cuda3std3__45__cpo3endE:
	.zero		1
	.type		_ZN30_INTERNAL_82664858_4_k_cu_main4cuda3std6ranges3__45__cpo3endE,@object
	.size		_ZN30_INTERNAL_82664858_4_k_cu_main4cuda3std6ranges3__45__cpo3endE,(_ZN30_INTERNAL_82664858_4_k_cu_main6thrust24THRUST_300001_SM_1000_NS12placeholders2_6E - _ZN30_INTERNAL_82664858_4_k_cu_main4cuda3std6ranges3__45__cpo3endE)
_ZN30_INTERNAL_82664858_4_k_cu_main4cuda3std6ranges3__45__cpo3endE:
	.zero		1
	.type		_ZN30_INTERNAL_82664858_4_k_cu_main6thrust24THRUST_300001_SM_1000_NS12placeholders2_6E,@object
	.size		_ZN30_INTERNAL_82664858_4_k_cu_main6thrust24THRUST_300001_SM_1000_NS12placeholders2_6E,(_ZN30_INTERNAL_82664858_4_k_cu_main4cuda3std3__45__cpo4rendE - _ZN30_INTERNAL_82664858_4_k_cu_main6thrust24THRUST_300001_SM_1000_NS12placeholders2_6E)
_ZN30_INTERNAL_82664858_4_k_cu_main6thrust24THRUST_300001_SM_1000_NS12placeholders2_6E:
	.zero		1
	.type		_ZN30_INTERNAL_82664858_4_k_cu_main4cuda3std3__45__cpo4rendE,@object
	.size		_ZN30_INTERNAL_82664858_4_k_cu_main4cuda3std3__45__cpo4rendE,(_ZN30_INTERNAL_82664858_4_k_cu_main4cuda3std6ranges3__45__cpo9iter_swapE - _ZN30_INTERNAL_82664858_4_k_cu_main4cuda3std3__45__cpo4rendE)
_ZN30_INTERNAL_82664858_4_k_cu_main4cuda3std3__45__cpo4rendE:
	.zero		1
	.type		_ZN30_INTERNAL_82664858_4_k_cu_main4cuda3std6ranges3__45__cpo9iter_swapE,@object
	.size		_ZN30_INTERNAL_82664858_4_k_cu_main4cuda3std6ranges3__45__cpo9iter_swapE,(_ZN30_INTERNAL_82664858_4_k_cu_main4cuda3std3__48unexpectE - _ZN30_INTERNAL_82664858_4_k_cu_main4cuda3std6ranges3__45__cpo9iter_swapE)
_ZN30_INTERNAL_82664858_4_k_cu_main4cuda3std6ranges3__45__cpo9iter_swapE:
	.zero		1
	.type		_ZN30_INTERNAL_82664858_4_k_cu_main4cuda3std3__48unexpectE,@object
	.size		_ZN30_INTERNAL_82664858_4_k_cu_main4cuda3std3__48unexpectE,(_ZN30_INTERNAL_82664858_4_k_cu_main6thrust24THRUST_300001_SM_1000_NS8cuda_cub3parE - _ZN30_INTERNAL_82664858_4_k_cu_main4cuda3std3__48unexpectE)
_ZN30_INTERNAL_82664858_4_k_cu_main4cuda3std3__48unexpectE:
	.zero		1
	.type		_ZN30_INTERNAL_82664858_4_k_cu_main6thrust24THRUST_300001_SM_1000_NS8cuda_cub3parE,@object
	.size		_ZN30_INTERNAL_82664858_4_k_cu_main6thrust24THRUST_300001_SM_1000_NS8cuda_cub3parE,(_ZN30_INTERNAL_82664858_4_k_cu_main6thrust24THRUST_300001_SM_1000_NS12placeholders2_4E - _ZN30_INTERNAL_82664858_4_k_cu_main6thrust24THRUST_300001_SM_1000_NS8cuda_cub3parE)
_ZN30_INTERNAL_82664858_4_k_cu_main6thrust24THRUST_300001_SM_1000_NS8cuda_cub3parE:
	.zero		1
	.type		_ZN30_INTERNAL_82664858_4_k_cu_main6thrust24THRUST_300001_SM_1000_NS12placeholders2_4E,@object
	.size		_ZN30_INTERNAL_82664858_4_k_cu_main6thrust24THRUST_300001_SM_1000_NS12placeholders2_4E,(_ZN30_INTERNAL_82664858_4_k_cu_main4cuda3std3__45__cpo4cendE - _ZN30_INTERNAL_82664858_4_k_cu_main6thrust24THRUST_300001_SM_1000_NS12placeholders2_4E)
_ZN30_INTERNAL_82664858_4_k_cu_main6thrust24THRUST_300001_SM_1000_NS12placeholders2_4E:
	.zero		1
	.type		_ZN30_INTERNAL_82664858_4_k_cu_main4cuda3std3__45__cpo4cendE,@object
	.size		_ZN30_INTERNAL_82664858_4_k_cu_main4cuda3std3__45__cpo4cendE,(_ZN30_INTERNAL_82664858_4_k_cu_main4cuda3std6ranges3__45__cpo4cendE - _ZN30_INTERNAL_82664858_4_k_cu_main4cuda3std3__45__cpo4cendE)
_ZN30_INTERNAL_82664858_4_k_cu_main4cuda3std3__45__cpo4cendE:
	.zero		1
	.type		_ZN30_INTERNAL_82664858_4_k_cu_main4cuda3std6ranges3__45__cpo4cendE,@object
	.size		_ZN30_INTERNAL_82664858_4_k_cu_main4cuda3std6ranges3__45__cpo4cendE,(_ZN30_INTERNAL_82664858_4_k_cu_main4cuda3std3__420unreachable_sentinelE - _ZN30_INTERNAL_82664858_4_k_cu_main4cuda3std6ranges3__45__cpo4cendE)
_ZN30_INTERNAL_82664858_4_k_cu_main4cuda3std6ranges3__45__cpo4cendE:
	.zero		1
	.type		_ZN30_INTERNAL_82664858_4_k_cu_main4cuda3std3__420unreachable_sentinelE,@object
	.size		_ZN30_INTERNAL_82664858_4_k_cu_main4cuda3std3__420unreachable_sentinelE,(_ZN30_INTERNAL_82664858_4_k_cu_main4cuda3std6ranges3__45__cpo5ssizeE - _ZN30_INTERNAL_82664858_4_k_cu_main4cuda3std3__420unreachable_sentinelE)
_ZN30_INTERNAL_82664858_4_k_cu_main4cuda3std3__420unreachable_sentinelE:
	.zero		1
	.type		_ZN30_INTERNAL_82664858_4_k_cu_main4cuda3std6ranges3__45__cpo5ssizeE,@object
	.size		_ZN30_INTERNAL_82664858_4_k_cu_main4cuda3std6ranges3__45__cpo5ssizeE,(_ZN30_INTERNAL_82664858_4_k_cu_main6thrust24THRUST_300001_SM_1000_NS12placeholders2_8E - _ZN30_INTERNAL_82664858_4_k_cu_main4cuda3std6ranges3__45__cpo5ssizeE)
_ZN30_INTERNAL_82664858_4_k_cu_main4cuda3std6ranges3__45__cpo5ssizeE:
	.zero		1
	.type		_ZN30_INTERNAL_82664858_4_k_cu_main6thrust24THRUST_300001_SM_1000_NS12placeholders2_8E,@object
	.size		_ZN30_INTERNAL_82664858_4_k_cu_main6thrust24THRUST_300001_SM_1000_NS12placeholders2_8E,(_ZN30_INTERNAL_82664858_4_k_cu_main4cuda3std3__45__cpo5crendE - _ZN30_INTERNAL_82664858_4_k_cu_main6thrust24THRUST_300001_SM_1000_NS12placeholders2_8E)
_ZN30_INTERNAL_82664858_4_k_cu_main6thrust24THRUST_300001_SM_1000_NS12placeholders2_8E:
	.zero		1
	.type		_ZN30_INTERNAL_82664858_4_k_cu_main4cuda3std3__45__cpo5crendE,@object
	.size		_ZN30_INTERNAL_82664858_4_k_cu_main4cuda3std3__45__cpo5crendE,(_ZN30_INTERNAL_82664858_4_k_cu_main4cuda3std6ranges3__45__cpo4prevE - _ZN30_INTERNAL_82664858_4_k_cu_main4cuda3std3__45__cpo5crendE)
_ZN30_INTERNAL_82664858_4_k_cu_main4cuda3std3__45__cpo5crendE:
	.zero		1
	.type		_ZN30_INTERNAL_82664858_4_k_cu_main4cuda3std6ranges3__45__cpo4prevE,@object
	.size		_ZN30_INTERNAL_82664858_4_k_cu_main4cuda3std6ranges3__45__cpo4prevE,(_ZN30_INTERNAL_82664858_4_k_cu_main4cuda3std6ranges3__45__cpo9iter_moveE - _ZN30_INTERNAL_82664858_4_k_cu_main4cuda3std6ranges3__45__cpo4prevE)
_ZN30_INTERNAL_82664858_4_k_cu_main4cuda3std6ranges3__45__cpo4prevE:
	.zero		1
	.type		_ZN30_INTERNAL_82664858_4_k_cu_main4cuda3std6ranges3__45__cpo9iter_moveE,@object
	.size		_ZN30_INTERNAL_82664858_4_k_cu_main4cuda3std6ranges3__45__cpo9iter_moveE,(_ZN30_INTERNAL_82664858_4_k_cu_main6thrust24THRUST_300001_SM_1000_NS6system6detail10sequential3seqE - _ZN30_INTERNAL_82664858_4_k_cu_main4cuda3std6ranges3__45__cpo9iter_moveE)
_ZN30_INTERNAL_82664858_4_k_cu_main4cuda3std6ranges3__45__cpo9iter_moveE:
	.zero		1
	.type		_ZN30_INTERNAL_82664858_4_k_cu_main6thrust24THRUST_300001_SM_1000_NS6system6detail10sequential3seqE,@object
	.size		_ZN30_INTERNAL_82664858_4_k_cu_main6thrust24THRUST_300001_SM_1000_NS6system6detail10sequential3seqE,(.L_31 - _ZN30_INTERNAL_82664858_4_k_cu_main6thrust24THRUST_300001_SM_1000_NS6system6detail10sequential3seqE)
_ZN30_INTERNAL_82664858_4_k_cu_main6thrust24THRUST_300001_SM_1000_NS6system6detail10sequential3seqE:
	.zero		1
.L_31:


//--------------------- .nv.constant0._ZN3cub18CUB_300001_SM_10006detail8for_each13static_kernelINS2_12policy_hub_t12policy_500_tElN6thrust24THRUST_300001_SM_1000_NS8cuda_cub10__tabulate7functorINS7_6detail15normal_iteratorINS7_10device_ptrI8FragmentEEEE7functorlEEEEvT0_T1_ --------------------------
	.section	.nv.constant0._ZN3cub18CUB_300001_SM_10006detail8for_each13static_kernelINS2_12policy_hub_t12policy_500_tElN6thrust24THRUST_300001_SM_1000_NS8cuda_cub10__tabulate7functorINS7_6detail15normal_iteratorINS7_10device_ptrI8FragmentEEEE7functorlEEEEvT0_T1_,"a",@progbits
	.sectionflags	@""
	.align	4
.nv.constant0._ZN3cub18CUB_300001_SM_10006detail8for_each13static_kernelINS2_12policy_hub_t12policy_500_tElN6thrust24THRUST_300001_SM_1000_NS8cuda_cub10__tabulate7functorINS7_6detail15normal_iteratorINS7_10device_ptrI8FragmentEEEE7functorlEEEEvT0_T1_:
	.zero		920


//--------------------- .nv.constant0._ZN3cub18CUB_300001_SM_10006detail8for_each13static_kernelINS2_12policy_hub_t12policy_500_tEmN6thrust24THRUST_300001_SM_1000_NS8cuda_cub20__uninitialized_fill7functorINS7_10device_ptrI8FragmentEESC_EEEEvT0_T1_ --------------------------
	.section	.nv.constant0._ZN3cub18CUB_300001_SM_10006detail8for_each13static_kernelINS2_12policy_hub_t12policy_500_tEmN6thrust24THRUST_300001_SM_1000_NS8cuda_cub20__uninitialized_fill7functorINS7_10device_ptrI8FragmentEESC_EEEEvT0_T1_,"a",@progbits
	.sectionflags	@""
	.align	4
.nv.constant0._ZN3cub18CUB_300001_SM_10006detail8for_each13static_kernelINS2_12policy_hub_t12policy_500_tEmN6thrust24THRUST_300001_SM_1000_NS8cuda_cub20__uninitialized_fill7functorINS7_10device_ptrI8FragmentEESC_EEEEvT0_T1_:
	.zero		928


//--------------------- .nv.constant0._ZN3cub18CUB_300001_SM_10006detail11EmptyKernelIvEEvv --------------------------
	.section	.nv.constant0._ZN3cub18CUB_300001_SM_10006detail11EmptyKernelIvEEvv,"a",@progbits
	.sectionflags	@""
	.align	4
.nv.constant0._ZN3cub18CUB_300001_SM_10006detail11EmptyKernelIvEEvv:
	.zero		896


//--------------------- SYMBOLS --------------------------

	.type		.nv.reservedSmem.offset0,@object
	.size		.nv.reservedSmem.offset0,0x4
